	.target	sm_90a

	.elftype	@"ET_EXEC"


//--------------------- .note.nv.tkinfo           --------------------------
	.section	.note.nv.tkinfo,"",@"SHT_NOTE"
	.sectionflags	@"SHF_NOTE_NV_TKINFO"
	.tkinfo
        /*0018*/ 	.word	0x00000002
        /*0030*/ 	.string	""
        /*0030*/ 	.string	"ptxas"
        /*0030*/ 	.string	"Cuda compilation tools, release 13.0, V13.0.88"
        /*0030*/ 	.string	"Build cuda_13.0.r13.0/compiler.36424714_0"
        /*0030*/ 	.string	"-arch sm_90a -m 64 "



//--------------------- .note.nv.cuinfo           --------------------------
	.section	.note.nv.cuinfo,"",@"SHT_NOTE"
	.sectionflags	@"SHF_NOTE_NV_CUINFO"
        /*0018*/ 	.short	0x0002
        /*001a*/ 	.short	0x005a
        /*001c*/ 	.short	0x0082
	.zero		2


//--------------------- .nv.info                  --------------------------
	.section	.nv.info,"",@"SHT_CUDA_INFO"
	.align	4


	//----- nvinfo : EIATTR_REGCOUNT
	.align		4
        /*0000*/ 	.byte	0x04, 0x2f
        /*0002*/ 	.short	(.L_12 - .L_11)
	.align		4
.L_11:
        /*0004*/ 	.word	index@(_ZN7cutlass13device_kernelINS_4gemm6kernel13GemmUniversalIN4cute5tupleIJiiiiEEENS1_10collective13CollectiveMmaINS1_37MainloopSm90TmaGmmaWarpSpecializedFP8ILi9ENS5_IJNS4_1CILi1EEESB_SB_EEENS1_35KernelTmaWarpSpecializedCooperativeEEENS5_IJNSA_ILi256EEENSA_ILi128EEENSA_ILi64EEEEEENS_12float_e4m3_tENS5_IJlSB_lEEESJ_SK_NS4_8TiledMMAINS4_8MMA_AtomIJNS4_4SM904GMMA31MMA_64x128x32_F32E4M3E4M3_SS_TNILNSO_7ScaleInE1ELSQ_1EEEEEENS4_6LayoutINS5_IJNSA_ILi2EEESB_SB_EEENS5_IJSB_NSA_ILi0EEESW_EEEEENS5_IJNS4_10UnderscoreESZ_SZ_EEEEENS4_13SM90_TMA_LOADENS4_14ComposedLayoutINS4_7SwizzleILi2ELi4ELi3EEENS4_18smem_ptr_flag_bitsILi8EEENST_INS5_IJNSA_ILi8EEESH_EEENS5_IJSH_SB_EEEEEEEvNS4_8identityES12_S1C_vS1D_EENS_8epilogue10collective6detail29Sm90TmaWarpSpecializedAdapterINS1G_15DefaultEpilogueISJ_SK_SK_NS1F_6thread17LinearCombinationISJ_Li1EffLNS1K_9ScaleType4KindE0ELNS_15FloatRoundStyleE2ESJ_EENS1_15EpilogueDefaultEEEEEvvEEEEvNT_6ParamsE)
        /*0008*/ 	.word	0x000000a8


	//----- nvinfo : EIATTR_FRAME_SIZE
	.align		4
.L_12:
        /*000c*/ 	.byte	0x04, 0x11
        /*000e*/ 	.short	(.L_14 - .L_13)
	.align		4
.L_13:
        /*0010*/ 	.word	index@(_ZN7cutlass13device_kernelINS_4gemm6kernel13GemmUniversalIN4cute5tupleIJiiiiEEENS1_10collective13CollectiveMmaINS1_37MainloopSm90TmaGmmaWarpSpecializedFP8ILi9ENS5_IJNS4_1CILi1EEESB_SB_EEENS1_35KernelTmaWarpSpecializedCooperativeEEENS5_IJNSA_ILi256EEENSA_ILi128EEENSA_ILi64EEEEEENS_12float_e4m3_tENS5_IJlSB_lEEESJ_SK_NS4_8TiledMMAINS4_8MMA_AtomIJNS4_4SM904GMMA31MMA_64x128x32_F32E4M3E4M3_SS_TNILNSO_7ScaleInE1ELSQ_1EEEEEENS4_6LayoutINS5_IJNSA_ILi2EEESB_SB_EEENS5_IJSB_NSA_ILi0EEESW_EEEEENS5_IJNS4_10UnderscoreESZ_SZ_EEEEENS4_13SM90_TMA_LOADENS4_14ComposedLayoutINS4_7SwizzleILi2ELi4ELi3EEENS4_18smem_ptr_flag_bitsILi8EEENST_INS5_IJNSA_ILi8EEESH_EEENS5_IJSH_SB_EEEEEEEvNS4_8identityES12_S1C_vS1D_EENS_8epilogue10collective6detail29Sm90TmaWarpSpecializedAdapterINS1G_15DefaultEpilogueISJ_SK_SK_NS1F_6thread17LinearCombinationISJ_Li1EffLNS1K_9ScaleType4KindE0ELNS_15FloatRoundStyleE2ESJ_EENS1_15EpilogueDefaultEEEEEvvEEEEvNT_6ParamsE)
        /*0014*/ 	.word	0x00000100


	//----- nvinfo : EIATTR_MIN_STACK_SIZE
	.align		4
.L_14:
        /*0018*/ 	.byte	0x04, 0x12
        /*001a*/ 	.short	(.L_16 - .L_15)
	.align		4
.L_15:
        /*001c*/ 	.word	index@(_ZN7cutlass13device_kernelINS_4gemm6kernel13GemmUniversalIN4cute5tupleIJiiiiEEENS1_10collective13CollectiveMmaINS1_37MainloopSm90TmaGmmaWarpSpecializedFP8ILi9ENS5_IJNS4_1CILi1EEESB_SB_EEENS1_35KernelTmaWarpSpecializedCooperativeEEENS5_IJNSA_ILi256EEENSA_ILi128EEENSA_ILi64EEEEEENS_12float_e4m3_tENS5_IJlSB_lEEESJ_SK_NS4_8TiledMMAINS4_8MMA_AtomIJNS4_4SM904GMMA31MMA_64x128x32_F32E4M3E4M3_SS_TNILNSO_7ScaleInE1ELSQ_1EEEEEENS4_6LayoutINS5_IJNSA_ILi2EEESB_SB_EEENS5_IJSB_NSA_ILi0EEESW_EEEEENS5_IJNS4_10UnderscoreESZ_SZ_EEEEENS4_13SM90_TMA_LOADENS4_14ComposedLayoutINS4_7SwizzleILi2ELi4ELi3EEENS4_18smem_ptr_flag_bitsILi8EEENST_INS5_IJNSA_ILi8EEESH_EEENS5_IJSH_SB_EEEEEEEvNS4_8identityES12_S1C_vS1D_EENS_8epilogue10collective6detail29Sm90TmaWarpSpecializedAdapterINS1G_15DefaultEpilogueISJ_SK_SK_NS1F_6thread17LinearCombinationISJ_Li1EffLNS1K_9ScaleType4KindE0ELNS_15FloatRoundStyleE2ESJ_EENS1_15EpilogueDefaultEEEEEvvEEEEvNT_6ParamsE)
        /*0020*/ 	.word	0x00000100
.L_16:


//--------------------- .nv.compat                --------------------------
	.section	.nv.compat,"",@"SHT_CUDA_COMPAT_INFO"
	.align	4
        /*0000*/ 	.byte	0x02, 0x09, 0x01, 0x00, 0x02, 0x02, 0x04, 0x00, 0x02, 0x05, 0x05, 0x00, 0x03, 0x07, 0x01, 0x01
        /*0010*/ 	.byte	0x02, 0x03, 0x01, 0x00, 0x02, 0x06, 0x01, 0x00, 0x04, 0x0b, 0x08, 0x00, 0x00, 0x00, 0x00, 0x00
        /*0020*/ 	.byte	0x00, 0x00, 0x00, 0x00


//--------------------- .nv.info._ZN7cutlass13device_kernelINS_4gemm6kernel13GemmUniversalIN4cute5tupleIJiiiiEEENS1_10collective13CollectiveMmaINS1_37MainloopSm90TmaGmmaWarpSpecializedFP8ILi9ENS5_IJNS4_1CILi1EEESB_SB_EEENS1_35KernelTmaWarpSpecializedCooperativeEEENS5_IJNSA_ILi256EEENSA_ILi128EEENSA_ILi64EEEEEENS_12float_e4m3_tENS5_IJlSB_lEEESJ_SK_NS4_8TiledMMAINS4_8MMA_AtomIJNS4_4SM904GMMA31MMA_64x128x32_F32E4M3E4M3_SS_TNILNSO_7ScaleInE1ELSQ_1EEEEEENS4_6LayoutINS5_IJNSA_ILi2EEESB_SB_EEENS5_IJSB_NSA_ILi0EEESW_EEEEENS5_IJNS4_10UnderscoreESZ_SZ_EEEEENS4_13SM90_TMA_LOADENS4_14ComposedLayoutINS4_7SwizzleILi2ELi4ELi3EEENS4_18smem_ptr_flag_bitsILi8EEENST_INS5_IJNSA_ILi8EEESH_EEENS5_IJSH_SB_EEEEEEEvNS4_8identityES12_S1C_vS1D_EENS_8epilogue10collective6detail29Sm90TmaWarpSpecializedAdapterINS1G_15DefaultEpilogueISJ_SK_SK_NS1F_6thread17LinearCombinationISJ_Li1EffLNS1K_9ScaleType4KindE0ELNS_15FloatRoundStyleE2ESJ_EENS1_15EpilogueDefaultEEEEEvvEEEEvNT_6ParamsE --------------------------
	.section	.nv.info._ZN7cutlass13device_kernelINS_4gemm6kernel13GemmUniversalIN4cute5tupleIJiiiiEEENS1_10collective13CollectiveMmaINS1_37MainloopSm90TmaGmmaWarpSpecializedFP8ILi9ENS5_IJNS4_1CILi1EEESB_SB_EEENS1_35KernelTmaWarpSpecializedCooperativeEEENS5_IJNSA_ILi256EEENSA_ILi128EEENSA_ILi64EEEEEENS_12float_e4m3_tENS5_IJlSB_lEEESJ_SK_NS4_8TiledMMAINS4_8MMA_AtomIJNS4_4SM904GMMA31MMA_64x128x32_F32E4M3E4M3_SS_TNILNSO_7ScaleInE1ELSQ_1EEEEEENS4_6LayoutINS5_IJNSA_ILi2EEESB_SB_EEENS5_IJSB_NSA_ILi0EEESW_EEEEENS5_IJNS4_10UnderscoreESZ_SZ_EEEEENS4_13SM90_TMA_LOADENS4_14ComposedLayoutINS4_7SwizzleILi2ELi4ELi3EEENS4_18smem_ptr_flag_bitsILi8EEENST_INS5_IJNSA_ILi8EEESH_EEENS5_IJSH_SB_EEEEEEEvNS4_8identityES12_S1C_vS1D_EENS_8epilogue10collective6detail29Sm90TmaWarpSpecializedAdapterINS1G_15DefaultEpilogueISJ_SK_SK_NS1F_6thread17LinearCombinationISJ_Li1EffLNS1K_9ScaleType4KindE0ELNS_15FloatRoundStyleE2ESJ_EENS1_15EpilogueDefaultEEEEEvvEEEEvNT_6ParamsE,"",@"SHT_CUDA_INFO"
	.sectionflags	@""
	.align	4


	//----- nvinfo : EIATTR_CUDA_API_VERSION
	.align		4
        /*0000*/ 	.byte	0x04, 0x37
        /*0002*/ 	.short	(.L_18 - .L_17)
.L_17:
        /*0004*/ 	.word	0x00000082


	//----- nvinfo : EIATTR_KPARAM_INFO
	.align		4
.L_18:
        /*0008*/ 	.byte	0x04, 0x17
        /*000a*/ 	.short	(.L_20 - .L_19)
.L_19:
        /*000c*/ 	.word	0x00000000
        /*0010*/ 	.short	0x0000
        /*0012*/ 	.short	0x0070
        /*0014*/ 	.byte	0x00, 0xf0, 0x01, 0x10


	//----- nvinfo : EIATTR_SPARSE_MMA_MASK
	.align		4
.L_20:
        /*0018*/ 	.byte	0x03, 0x50
        /*001a*/ 	.short	0x0000


	//----- nvinfo : EIATTR_MAXREG_COUNT
	.align		4
        /*001c*/ 	.byte	0x03, 0x1b
        /*001e*/ 	.short	0x00a8


	//----- nvinfo : EIATTR_NUM_BARRIERS
	.align		4
        /*0020*/ 	.byte	0x02, 0x4c
        /*0022*/ 	.byte	0x01
	.zero		1


	//----- nvinfo : EIATTR_ANNOTATIONS
	.align		4
        /*0024*/ 	.byte	0x04, 0x55
        /*0026*/ 	.short	(.L_22 - .L_21)


	//   ....[0]....
.L_21:
        /*0028*/ 	.word	0x00000001
        /*002c*/ 	.byte	0x60, 0x06, 0x00, 0x00, 0x01, 0x00, 0x00, 0x00, 0x80, 0x06, 0x00, 0x00, 0x01, 0x00, 0x00, 0x00
        /* <DEDUP_REMOVED lines=193> */
        /*0c4c*/ 	.byte	0x30, 0x06, 0x01, 0x00


	//----- nvinfo : EIATTR_MERCURY_ISA_VERSION
	.align		4
.L_22:
        /*0c50*/ 	.byte	0x03, 0x5f
        /*0c52*/ 	.short	0x0101


	//----- nvinfo : EIATTR_INT_WARP_WIDE_INSTR_OFFSETS
	.align		4
        /*0c54*/ 	.byte	0x04, 0x31
        /*0c56*/ 	.short	(.L_24 - .L_23)


	//   ....[0]....
.L_23:
        /*0c58*/ 	.word	0x00000530


	//   ....[1]....
        /*0c5c*/ 	.word	0x00000540


	//   ....[2]....
        /*0c60*/ 	.word	0x00000670


	//----- nvinfo : EIATTR_COOP_GROUP_MASK_REGIDS
	.align		4
.L_24:
        /*0c64*/ 	.byte	0x04, 0x29
        /*0c66*/ 	.short	(.L_26 - .L_25)


	//   ....[0]....
.L_25:
        /*0c68*/ 	.word	0xffffffff


	//   ....[1]....
        /*0c6c*/ 	.word	0xffffffff


	//   ....[2]....
        /*0c70*/ 	.word	0xffffffff


	//   ....[3]....
        /*0c74*/ 	.word	0xffffffff


	//   ....[4]....
        /*0c78*/ 	.word	0xffffffff


	//----- nvinfo : EIATTR_COOP_GROUP_INSTR_OFFSETS
	.align		4
.L_26:
        /*0c7c*/ 	.byte	0x04, 0x28
        /*0c7e*/ 	.short	(.L_28 - .L_27)


	//   ....[0]....
.L_27:
        /*0c80*/ 	.word	0x00000070


	//   ....[1]....
        /*0c84*/ 	.word	0x00000080


	//   ....[2]....
        /*0c88*/ 	.word	0x000001a0


	//   ....[3]....
        /*0c8c*/ 	.word	0x00000480


	//   ....[4]....
        /*0c90*/ 	.word	0x000013c0


	//----- nvinfo : EIATTR_REG_RECONFIG
	.align		4
.L_28:
        /*0c94*/ 	.byte	0x01, 0x54
	.zero		2


	//----- nvinfo : EIATTR_MBARRIER_INSTR_OFFSETS
	.align		4
        /*0c98*/ 	.byte	0x04, 0x39
        /*0c9a*/ 	.short	(.L_30 - .L_29)


	//   ....[0]....
.L_29:
        /*0c9c*/ 	.word	0x00000340
        /*0ca0*/ 	.word	0x000000ff
        /*0ca4*/ 	.word	0x00000000
        /*0ca8*/ 	.short	0x0100
        /*0caa*/ 	.byte	0x09
	.zero		1


	//   ....[1]....
        /*0cac*/ 	.word	0x00000350
        /*0cb0*/ 	.word	0x000000ff
        /*0cb4*/ 	.word	0x00000048
        /*0cb8*/ 	.short	0x0100
        /*0cba*/ 	.byte	0x09
	.zero		1


	//   ....[2]....
        /*0cbc*/ 	.word	0x00000360
        /*0cc0*/ 	.word	0x000000ff
        /*0cc4*/ 	.word	0x00000008
        /*0cc8*/ 	.short	0x0100
        /*0cca*/ 	.byte	0x09
	.zero		1


	//   ....[3]....
        /*0ccc*/ 	.word	0x00000370
        /*0cd0*/ 	.word	0x000000ff
        /*0cd4*/ 	.word	0x00000050
        /*0cd8*/ 	.short	0x0100
        /*0cda*/ 	.byte	0x09
	.zero		1


	//   ....[4]....
        /*0cdc*/ 	.word	0x00000380
        /*0ce0*/ 	.word	0x000000ff
        /*0ce4*/ 	.word	0x00000010
        /*0ce8*/ 	.short	0x0100
        /*0cea*/ 	.byte	0x09
	.zero		1


	//   ....[5]....
        /*0cec*/ 	.word	0x00000390
        /*0cf0*/ 	.word	0x000000ff
        /*0cf4*/ 	.word	0x00000058
        /*0cf8*/ 	.short	0x0100
        /*0cfa*/ 	.byte	0x09
	.zero		1


	//   ....[6]....
        /*0cfc*/ 	.word	0x000003a0
        /*0d00*/ 	.word	0x000000ff
        /*0d04*/ 	.word	0x00000018
        /*0d08*/ 	.short	0x0100
        /*0d0a*/ 	.byte	0x09
	.zero		1


	//   ....[7]....
        /*0d0c*/ 	.word	0x000003b0
        /*0d10*/ 	.word	0x000000ff
        /*0d14*/ 	.word	0x00000060
        /*0d18*/ 	.short	0x0100
        /*0d1a*/ 	.byte	0x09
	.zero		1


	//   ....[8]....
        /*0d1c*/ 	.word	0x000003c0
        /*0d20*/ 	.word	0x000000ff
        /*0d24*/ 	.word	0x00000020
        /*0d28*/ 	.short	0x0100
        /*0d2a*/ 	.byte	0x09
	.zero		1


	//   ....[9]....
        /*0d2c*/ 	.word	0x000003d0
        /*0d30*/ 	.word	0x000000ff
        /*0d34*/ 	.word	0x00000068
        /*0d38*/ 	.short	0x0100
        /*0d3a*/ 	.byte	0x09
	.zero		1


	//   ....[10]....
        /*0d3c*/ 	.word	0x000003e0
        /*0d40*/ 	.word	0x000000ff
        /*0d44*/ 	.word	0x00000028
        /*0d48*/ 	.short	0x0100
        /*0d4a*/ 	.byte	0x09
	.zero		1


	//   ....[11]....
        /*0d4c*/ 	.word	0x000003f0
        /*0d50*/ 	.word	0x000000ff
        /*0d54*/ 	.word	0x00000070
        /*0d58*/ 	.short	0x0100
        /*0d5a*/ 	.byte	0x09
	.zero		1


	//   ....[12]....
        /*0d5c*/ 	.word	0x00000400
        /*0d60*/ 	.word	0x000000ff
        /*0d64*/ 	.word	0x00000030
        /*0d68*/ 	.short	0x0100
        /*0d6a*/ 	.byte	0x09
	.zero		1


	//   ....[13]....
        /*0d6c*/ 	.word	0x00000410
        /*0d70*/ 	.word	0x000000ff
        /*0d74*/ 	.word	0x00000078
        /*0d78*/ 	.short	0x0100
        /*0d7a*/ 	.byte	0x09
	.zero		1


	//   ....[14]....
        /*0d7c*/ 	.word	0x00000420
        /*0d80*/ 	.word	0x000000ff
        /*0d84*/ 	.word	0x00000038
        /*0d88*/ 	.short	0x0100
        /*0d8a*/ 	.byte	0x09
	.zero		1


	//   ....[15]....
        /*0d8c*/ 	.word	0x00000430
        /*0d90*/ 	.word	0x000000ff
        /*0d94*/ 	.word	0x00000080
        /*0d98*/ 	.short	0x0100
        /*0d9a*/ 	.byte	0x09
	.zero		1


	//   ....[16]....
        /*0d9c*/ 	.word	0x00000440
        /*0da0*/ 	.word	0x000000ff
        /*0da4*/ 	.word	0x00000040
        /*0da8*/ 	.short	0x0100
        /*0daa*/ 	.byte	0x09
	.zero		1


	//   ....[17]....
        /*0dac*/ 	.word	0x00000450
        /*0db0*/ 	.word	0x000000ff
        /*0db4*/ 	.word	0x00000088
        /*0db8*/ 	.short	0x0100
        /*0dba*/ 	.byte	0x09
	.zero		1


	//   ....[18]....
        /*0dbc*/ 	.word	0x000006a0
        /*0dc0*/ 	.word	0x000000ff
        /*0dc4*/ 	.word	0x000000a0
        /*0dc8*/ 	.short	0x0100
        /*0dca*/ 	.byte	0x06
	.zero		1


	//   ....[19]....
        /*0dcc*/ 	.word	0x000006b0
        /*0dd0*/ 	.word	0x000000ff
        /*0dd4*/ 	.word	0x000000a8
        /*0dd8*/ 	.short	0x0100
        /*0dda*/ 	.byte	0x06
	.zero		1


	//   ....[20]....
        /*0ddc*/ 	.word	0x00001bd0
        /*0de0*/ 	.word	0x000000ff
        /*0de4*/ 	.word	0x00000000
        /*0de8*/ 	.short	0x010a
        /*0dea*/ 	.byte	0x06
	.zero		1


	//   ....[21]....
        /*0dec*/ 	.word	0x00001c10
        /*0df0*/ 	.word	0x000000ff
        /*0df4*/ 	.word	0x00000000
        /*0df8*/ 	.short	0x010a
        /*0dfa*/ 	.byte	0x06
	.zero		1


	//   ....[22]....
        /*0dfc*/ 	.word	0x00002ea0
        /*0e00*/ 	.word	0x000000ff
        /*0e04*/ 	.word	0x00000000
        /*0e08*/ 	.short	0x010a
        /*0e0a*/ 	.byte	0x10
	.zero		1


	//   ....[23]....
        /*0e0c*/ 	.word	0x00002ee0
        /*0e10*/ 	.word	0x000000ff
        /*0e14*/ 	.word	0x00000000
        /*0e18*/ 	.short	0x010a
        /*0e1a*/ 	.byte	0x10
	.zero		1


	//   ....[24]....
        /*0e1c*/ 	.word	0x00003f80
        /*0e20*/ 	.word	0x000000ff
        /*0e24*/ 	.word	0x00000000
        /*0e28*/ 	.short	0x0101
        /*0e2a*/ 	.byte	0x08
	.zero		1


	//   ....[25]....
        /*0e2c*/ 	.word	0x00005150
        /*0e30*/ 	.word	0x000000ff
        /*0e34*/ 	.word	0x00000000
        /*0e38*/ 	.short	0x0101
        /*0e3a*/ 	.byte	0x08
	.zero		1


	//   ....[26]....
        /*0e3c*/ 	.word	0x0000f580
        /*0e40*/ 	.word	0x0000000d
        /*0e44*/ 	.word	0x00000048
        /*0e48*/ 	.short	0x010a
        /*0e4a*/ 	.byte	0x3f
	.zero		1


	//   ....[27]....
        /*0e4c*/ 	.word	0x0000f940
        /*0e50*/ 	.word	0x00000004
        /*0e54*/ 	.word	0x000000a8
        /*0e58*/ 	.short	0x0101
        /*0e5a*/ 	.byte	0x3f
	.zero		1


	//   ....[28]....
        /*0e5c*/ 	.word	0x000100b0
        /*0e60*/ 	.word	0x00000007
        /*0e64*/ 	.word	0x00000000
        /*0e68*/ 	.short	0x010a
        /*0e6a*/ 	.byte	0x3f
	.zero		1


	//   ....[29]....
        /*0e6c*/ 	.word	0x00010130
        /*0e70*/ 	.word	0x00000009
        /*0e74*/ 	.word	0x00000000
        /*0e78*/ 	.short	0x010a
        /*0e7a*/ 	.byte	0x3f
	.zero		1


	//   ....[30]....
        /*0e7c*/ 	.word	0x000101c0
        /*0e80*/ 	.word	0x00000006
        /*0e84*/ 	.word	0x00000000
        /*0e88*/ 	.short	0x010a
        /*0e8a*/ 	.byte	0x3f
	.zero		1


	//   ....[31]....
        /*0e8c*/ 	.word	0x00010250
        /*0e90*/ 	.word	0x00000009
        /*0e94*/ 	.word	0x00000000
        /*0e98*/ 	.short	0x010a
        /*0e9a*/ 	.byte	0x3f
	.zero		1


	//   ....[32]....
        /*0e9c*/ 	.word	0x000102e0
        /*0ea0*/ 	.word	0x00000006
        /*0ea4*/ 	.word	0x00000000
        /*0ea8*/ 	.short	0x010a
        /*0eaa*/ 	.byte	0x3f
	.zero		1


	//   ....[33]....
        /*0eac*/ 	.word	0x00010370
        /*0eb0*/ 	.word	0x00000009
        /*0eb4*/ 	.word	0x00000000
        /*0eb8*/ 	.short	0x010a
        /*0eba*/ 	.byte	0x3f
	.zero		1


	//   ....[34]....
        /*0ebc*/ 	.word	0x00010400
        /*0ec0*/ 	.word	0x00000006
        /*0ec4*/ 	.word	0x00000000
        /*0ec8*/ 	.short	0x010a
        /*0eca*/ 	.byte	0x3f
	.zero		1


	//   ....[35]....
        /*0ecc*/ 	.word	0x00010490
        /*0ed0*/ 	.word	0x00000009
        /*0ed4*/ 	.word	0x00000000
        /*0ed8*/ 	.short	0x010a
        /*0eda*/ 	.byte	0x3f
	.zero		1


	//   ....[36]....
        /*0edc*/ 	.word	0x00010520
        /*0ee0*/ 	.word	0x00000003
        /*0ee4*/ 	.word	0x00000000
        /*0ee8*/ 	.short	0x010a
        /*0eea*/ 	.byte	0x3f
	.zero		1


	//   ....[37]....
        /*0eec*/ 	.word	0x00010590
        /*0ef0*/ 	.word	0x00000003
        /*0ef4*/ 	.word	0x00000000
        /*0ef8*/ 	.short	0x010a
        /*0efa*/ 	.byte	0x3f
	.zero		1


	//   ....[38]....
        /*0efc*/ 	.word	0x00010600
        /*0f00*/ 	.word	0x00000000
        /*0f04*/ 	.word	0x00000000
        /*0f08*/ 	.short	0x010a
        /*0f0a*/ 	.byte	0x3f
	.zero		1


	//   ....[39]....
        /*0f0c*/ 	.word	0x000106e0
        /*0f10*/ 	.word	0x0000000d
        /*0f14*/ 	.word	0x00000048
        /*0f18*/ 	.short	0x010a
        /*0f1a*/ 	.byte	0x3f
	.zero		1


	//   ....[40]....
        /*0f1c*/ 	.word	0x000107c0
        /*0f20*/ 	.word	0x00000007
        /*0f24*/ 	.word	0x00000000
        /*0f28*/ 	.short	0x010a
        /*0f2a*/ 	.byte	0x3f
	.zero		1


	//   ....[41]....
        /*0f2c*/ 	.word	0x00010810
        /*0f30*/ 	.word	0x00000009
        /*0f34*/ 	.word	0x00000000
        /*0f38*/ 	.short	0x010a
        /*0f3a*/ 	.byte	0x3f
	.zero		1


	//   ....[42]....
        /*0f3c*/ 	.word	0x00010860
        /*0f40*/ 	.word	0x00000006
        /*0f44*/ 	.word	0x00000000
        /*0f48*/ 	.short	0x010a
        /*0f4a*/ 	.byte	0x3f
	.zero		1


	//   ....[43]....
        /*0f4c*/ 	.word	0x000108b0
        /*0f50*/ 	.word	0x00000009
        /*0f54*/ 	.word	0x00000000
        /*0f58*/ 	.short	0x010a
        /*0f5a*/ 	.byte	0x3f
	.zero		1


	//   ....[44]....
        /*0f5c*/ 	.word	0x00010900
        /*0f60*/ 	.word	0x00000006
        /*0f64*/ 	.word	0x00000000
        /*0f68*/ 	.short	0x010a
        /*0f6a*/ 	.byte	0x3f
	.zero		1


	//   ....[45]....
        /*0f6c*/ 	.word	0x00010950
        /*0f70*/ 	.word	0x00000009
        /*0f74*/ 	.word	0x00000000
        /*0f78*/ 	.short	0x010a
        /*0f7a*/ 	.byte	0x3f
	.zero		1


	//   ....[46]....
        /*0f7c*/ 	.word	0x000109a0
        /*0f80*/ 	.word	0x00000006
        /*0f84*/ 	.word	0x00000000
        /*0f88*/ 	.short	0x010a
        /*0f8a*/ 	.byte	0x3f
	.zero		1


	//   ....[47]....
        /*0f8c*/ 	.word	0x000109f0
        /*0f90*/ 	.word	0x00000009
        /*0f94*/ 	.word	0x00000000
        /*0f98*/ 	.short	0x010a
        /*0f9a*/ 	.byte	0x3f
	.zero		1


	//----- nvinfo : EIATTR_NUM_MBARRIERS
	.align		4
.L_30:
        /*0f9c*/ 	.byte	0x03, 0x38
        /*0f9e*/ 	.short	0x0014


	//----- nvinfo : EIATTR_EXIT_INSTR_OFFSETS
	.align		4
        /*0fa0*/ 	.byte	0x04, 0x1c
        /*0fa2*/ 	.short	(.L_32 - .L_31)


	//   ....[0]....
.L_31:
        /*0fa4*/ 	.word	0x00000710


	//   ....[1]....
        /*0fa8*/ 	.word	0x00001060


	//   ....[2]....
        /*0fac*/ 	.word	0x0000ebc0


	//   ....[3]....
        /*0fb0*/ 	.word	0x0000f210


	//   ....[4]....
        /*0fb4*/ 	.word	0x00010570


	//----- nvinfo : EIATTR_MAX_THREADS
	.align		4
.L_32:
        /*0fb8*/ 	.byte	0x04, 0x05
        /*0fba*/ 	.short	(.L_34 - .L_33)
.L_33:
        /*0fbc*/ 	.word	0x00000180
        /*0fc0*/ 	.word	0x00000001
        /*0fc4*/ 	.word	0x00000001


	//----- nvinfo : EIATTR_CRS_STACK_SIZE
	.align		4
.L_34:
        /*0fc8*/ 	.byte	0x04, 0x1e
        /*0fca*/ 	.short	(.L_36 - .L_35)
.L_35:
        /*0fcc*/ 	.word	0x00000000


	//----- nvinfo : EIATTR_CBANK_PARAM_SIZE
	.align		4
.L_36:
        /*0fd0*/ 	.byte	0x03, 0x19
        /*0fd2*/ 	.short	0x0470


	//----- nvinfo : EIATTR_PARAM_CBANK
	.align		4
        /*0fd4*/ 	.byte	0x04, 0x0a
        /*0fd6*/ 	.short	(.L_38 - .L_37)
	.align		4
.L_37:
        /*0fd8*/ 	.word	index@(.nv.constant0._ZN7cutlass13device_kernelINS_4gemm6kernel13GemmUniversalIN4cute5tupleIJiiiiEEENS1_10collective13CollectiveMmaINS1_37MainloopSm90TmaGmmaWarpSpecializedFP8ILi9ENS5_IJNS4_1CILi1EEESB_SB_EEENS1_35KernelTmaWarpSpecializedCooperativeEEENS5_IJNSA_ILi256EEENSA_ILi128EEENSA_ILi64EEEEEENS_12float_e4m3_tENS5_IJlSB_lEEESJ_SK_NS4_8TiledMMAINS4_8MMA_AtomIJNS4_4SM904GMMA31MMA_64x128x32_F32E4M3E4M3_SS_TNILNSO_7ScaleInE1ELSQ_1EEEEEENS4_6LayoutINS5_IJNSA_ILi2EEESB_SB_EEENS5_IJSB_NSA_ILi0EEESW_EEEEENS5_IJNS4_10UnderscoreESZ_SZ_EEEEENS4_13SM90_TMA_LOADENS4_14ComposedLayoutINS4_7SwizzleILi2ELi4ELi3EEENS4_18smem_ptr_flag_bitsILi8EEENST_INS5_IJNSA_ILi8EEESH_EEENS5_IJSH_SB_EEEEEEEvNS4_8identityES12_S1C_vS1D_EENS_8epilogue10collective6detail29Sm90TmaWarpSpecializedAdapterINS1G_15DefaultEpilogueISJ_SK_SK_NS1F_6thread17LinearCombinationISJ_Li1EffLNS1K_9ScaleType4KindE0ELNS_15FloatRoundStyleE2ESJ_EENS1_15EpilogueDefaultEEEEEvvEEEEvNT_6ParamsE)
        /*0fdc*/ 	.short	0x0210
        /*0fde*/ 	.short	0x0470


	//----- nvinfo : EIATTR_SW_WAR
	.align		4
.L_38:
        /*0fe0*/ 	.byte	0x04, 0x36
        /*0fe2*/ 	.short	(.L_40 - .L_39)
.L_39:
        /*0fe4*/ 	.word	0x00000008
.L_40:


//--------------------- .nv.callgraph             --------------------------
	.section	.nv.callgraph,"",@"SHT_CUDA_CALLGRAPH"
	.align	4
	.sectionentsize	8
	.align		4
        /*0000*/ 	.word	0x00000000
	.align		4
        /*0004*/ 	.word	0xffffffff
	.align		4
        /*0008*/ 	.word	0x00000000
	.align		4
        /*000c*/ 	.word	0xfffffffe
	.align		4
        /*0010*/ 	.word	0x00000000
	.align		4
        /*0014*/ 	.word	0xfffffffd
	.align		4
        /*0018*/ 	.word	0x00000000
	.align		4
        /*001c*/ 	.word	0xfffffffc


//--------------------- .nv.constant4             --------------------------
	.section	.nv.constant4,"a",@progbits
	.align	8
	.align		8
.nv.constant4:
        /*0000*/ 	.dword	_ZN40_INTERNAL_696b2644_4_k_cu_a97cf2a0_285114cuda3std3__45__cpo5beginE
	.align		8
        /*0008*/ 	.dword	_ZN40_INTERNAL_696b2644_4_k_cu_a97cf2a0_285114cuda3std3__45__cpo3endE
	.align		8
        /*0010*/ 	.dword	_ZN40_INTERNAL_696b2644_4_k_cu_a97cf2a0_285114cuda3std3__45__cpo6cbeginE
	.align		8
        /*0018*/ 	.dword	_ZN40_INTERNAL_696b2644_4_k_cu_a97cf2a0_285114cuda3std3__45__cpo4cendE
	.align		8
        /*0020*/ 	.dword	_ZN40_INTERNAL_696b2644_4_k_cu_a97cf2a0_285114cuda3std3__442_GLOBAL__N__696b2644_4_k_cu_a97cf2a0_285116ignoreE
	.align		8
        /*0028*/ 	.dword	_ZN40_INTERNAL_696b2644_4_k_cu_a97cf2a0_285114cuda3std3__419piecewise_constructE
	.align		8
        /*0030*/ 	.dword	_ZN40_INTERNAL_696b2644_4_k_cu_a97cf2a0_285114cuda3std3__48in_placeE
	.align		8
        /*0038*/ 	.dword	_ZN40_INTERNAL_696b2644_4_k_cu_a97cf2a0_285114cuda3std6ranges3__45__cpo4swapE
	.align		8
        /*0040*/ 	.dword	_ZN40_INTERNAL_696b2644_4_k_cu_a97cf2a0_285114cuda3std6ranges3__45__cpo9iter_moveE
	.align		8
        /*0048*/ 	.dword	_ZN40_INTERNAL_696b2644_4_k_cu_a97cf2a0_285114cute7productE
	.align		8
        /*0050*/ 	.dword	_ZN40_INTERNAL_696b2644_4_k_cu_a97cf2a0_285114cute1_E


//--------------------- .text._ZN7cutlass13device_kernelINS_4gemm6kernel13GemmUniversalIN4cute5tupleIJiiiiEEENS1_10collective13CollectiveMmaINS1_37MainloopSm90TmaGmmaWarpSpecializedFP8ILi9ENS5_IJNS4_1CILi1EEESB_SB_EEENS1_35KernelTmaWarpSpecializedCooperativeEEENS5_IJNSA_ILi256EEENSA_ILi128EEENSA_ILi64EEEEEENS_12float_e4m3_tENS5_IJlSB_lEEESJ_SK_NS4_8TiledMMAINS4_8MMA_AtomIJNS4_4SM904GMMA31MMA_64x128x32_F32E4M3E4M3_SS_TNILNSO_7ScaleInE1ELSQ_1EEEEEENS4_6LayoutINS5_IJNSA_ILi2EEESB_SB_EEENS5_IJSB_NSA_ILi0EEESW_EEEEENS5_IJNS4_10UnderscoreESZ_SZ_EEEEENS4_13SM90_TMA_LOADENS4_14ComposedLayoutINS4_7SwizzleILi2ELi4ELi3EEENS4_18smem_ptr_flag_bitsILi8EEENST_INS5_IJNSA_ILi8EEESH_EEENS5_IJSH_SB_EEEEEEEvNS4_8identityES12_S1C_vS1D_EENS_8epilogue10collective6detail29Sm90TmaWarpSpecializedAdapterINS1G_15DefaultEpilogueISJ_SK_SK_NS1F_6thread17LinearCombinationISJ_Li1EffLNS1K_9ScaleType4KindE0ELNS_15FloatRoundStyleE2ESJ_EENS1_15EpilogueDefaultEEEEEvvEEEEvNT_6ParamsE --------------------------
	.section	.text._ZN7cutlass13device_kernelINS_4gemm6kernel13GemmUniversalIN4cute5tupleIJiiiiEEENS1_10collective13CollectiveMmaINS1_37MainloopSm90TmaGmmaWarpSpecializedFP8ILi9ENS5_IJNS4_1CILi1EEESB_SB_EEENS1_35KernelTmaWarpSpecializedCooperativeEEENS5_IJNSA_ILi256EEENSA_ILi128EEENSA_ILi64EEEEEENS_12float_e4m3_tENS5_IJlSB_lEEESJ_SK_NS4_8TiledMMAINS4_8MMA_AtomIJNS4_4SM904GMMA31MMA_64x128x32_F32E4M3E4M3_SS_TNILNSO_7ScaleInE1ELSQ_1EEEEEENS4_6LayoutINS5_IJNSA_ILi2EEESB_SB_EEENS5_IJSB_NSA_ILi0EEESW_EEEEENS5_IJNS4_10UnderscoreESZ_SZ_EEEEENS4_13SM90_TMA_LOADENS4_14ComposedLayoutINS4_7SwizzleILi2ELi4ELi3EEENS4_18smem_ptr_flag_bitsILi8EEENST_INS5_IJNSA_ILi8EEESH_EEENS5_IJSH_SB_EEEEEEEvNS4_8identityES12_S1C_vS1D_EENS_8epilogue10collective6detail29Sm90TmaWarpSpecializedAdapterINS1G_15DefaultEpilogueISJ_SK_SK_NS1F_6thread17LinearCombinationISJ_Li1EffLNS1K_9ScaleType4KindE0ELNS_15FloatRoundStyleE2ESJ_EENS1_15EpilogueDefaultEEEEEvvEEEEvNT_6ParamsE,"ax",@progbits
	.align	128
.text._ZN7cutlass13device_kernelINS_4gemm6kernel13GemmUniversalIN4cute5tupleIJiiiiEEENS1_10collective13CollectiveMmaINS1_37MainloopSm90TmaGmmaWarpSpecializedFP8ILi9ENS5_IJNS4_1CILi1EEESB_SB_EEENS1_35KernelTmaWarpSpecializedCooperativeEEENS5_IJNSA_ILi256EEENSA_ILi128EEENSA_ILi64EEEEEENS_12float_e4m3_tENS5_IJlSB_lEEESJ_SK_NS4_8TiledMMAINS4_8MMA_AtomIJNS4_4SM904GMMA31MMA_64x128x32_F32E4M3E4M3_SS_TNILNSO_7ScaleInE1ELSQ_1EEEEEENS4_6LayoutINS5_IJNSA_ILi2EEESB_SB_EEENS5_IJSB_NSA_ILi0EEESW_EEEEENS5_IJNS4_10UnderscoreESZ_SZ_EEEEENS4_13SM90_TMA_LOADENS4_14ComposedLayoutINS4_7SwizzleILi2ELi4ELi3EEENS4_18smem_ptr_flag_bitsILi8EEENST_INS5_IJNSA_ILi8EEESH_EEENS5_IJSH_SB_EEEEEEEvNS4_8identityES12_S1C_vS1D_EENS_8epilogue10collective6detail29Sm90TmaWarpSpecializedAdapterINS1G_15DefaultEpilogueISJ_SK_SK_NS1F_6thread17LinearCombinationISJ_Li1EffLNS1K_9ScaleType4KindE0ELNS_15FloatRoundStyleE2ESJ_EENS1_15EpilogueDefaultEEEEEvvEEEEvNT_6ParamsE:
        .type           _ZN7cutlass13device_kernelINS_4gemm6kernel13GemmUniversalIN4cute5tupleIJiiiiEEENS1_10collective13CollectiveMmaINS1_37MainloopSm90TmaGmmaWarpSpecializedFP8ILi9ENS5_IJNS4_1CILi1EEESB_SB_EEENS1_35KernelTmaWarpSpecializedCooperativeEEENS5_IJNSA_ILi256EEENSA_ILi128EEENSA_ILi64EEEEEENS_12float_e4m3_tENS5_IJlSB_lEEESJ_SK_NS4_8TiledMMAINS4_8MMA_AtomIJNS4_4SM904GMMA31MMA_64x128x32_F32E4M3E4M3_SS_TNILNSO_7ScaleInE1ELSQ_1EEEEEENS4_6LayoutINS5_IJNSA_ILi2EEESB_SB_EEENS5_IJSB_NSA_ILi0EEESW_EEEEENS5_IJNS4_10UnderscoreESZ_SZ_EEEEENS4_13SM90_TMA_LOADENS4_14ComposedLayoutINS4_7SwizzleILi2ELi4ELi3EEENS4_18smem_ptr_flag_bitsILi8EEENST_INS5_IJNSA_ILi8EEESH_EEENS5_IJSH_SB_EEEEEEEvNS4_8identityES12_S1C_vS1D_EENS_8epilogue10collective6detail29Sm90TmaWarpSpecializedAdapterINS1G_15DefaultEpilogueISJ_SK_SK_NS1F_6thread17LinearCombinationISJ_Li1EffLNS1K_9ScaleType4KindE0ELNS_15FloatRoundStyleE2ESJ_EENS1_15EpilogueDefaultEEEEEvvEEEEvNT_6ParamsE,@function
        .size           _ZN7cutlass13device_kernelINS_4gemm6kernel13GemmUniversalIN4cute5tupleIJiiiiEEENS1_10collective13CollectiveMmaINS1_37MainloopSm90TmaGmmaWarpSpecializedFP8ILi9ENS5_IJNS4_1CILi1EEESB_SB_EEENS1_35KernelTmaWarpSpecializedCooperativeEEENS5_IJNSA_ILi256EEENSA_ILi128EEENSA_ILi64EEEEEENS_12float_e4m3_tENS5_IJlSB_lEEESJ_SK_NS4_8TiledMMAINS4_8MMA_AtomIJNS4_4SM904GMMA31MMA_64x128x32_F32E4M3E4M3_SS_TNILNSO_7ScaleInE1ELSQ_1EEEEEENS4_6LayoutINS5_IJNSA_ILi2EEESB_SB_EEENS5_IJSB_NSA_ILi0EEESW_EEEEENS5_IJNS4_10UnderscoreESZ_SZ_EEEEENS4_13SM90_TMA_LOADENS4_14ComposedLayoutINS4_7SwizzleILi2ELi4ELi3EEENS4_18smem_ptr_flag_bitsILi8EEENST_INS5_IJNSA_ILi8EEESH_EEENS5_IJSH_SB_EEEEEEEvNS4_8identityES12_S1C_vS1D_EENS_8epilogue10collective6detail29Sm90TmaWarpSpecializedAdapterINS1G_15DefaultEpilogueISJ_SK_SK_NS1F_6thread17LinearCombinationISJ_Li1EffLNS1K_9ScaleType4KindE0ELNS_15FloatRoundStyleE2ESJ_EENS1_15EpilogueDefaultEEEEEvvEEEEvNT_6ParamsE,(.L_x_340 - _ZN7cutlass13device_kernelINS_4gemm6kernel13GemmUniversalIN4cute5tupleIJiiiiEEENS1_10collective13CollectiveMmaINS1_37MainloopSm90TmaGmmaWarpSpecializedFP8ILi9ENS5_IJNS4_1CILi1EEESB_SB_EEENS1_35KernelTmaWarpSpecializedCooperativeEEENS5_IJNSA_ILi256EEENSA_ILi128EEENSA_ILi64EEEEEENS_12float_e4m3_tENS5_IJlSB_lEEESJ_SK_NS4_8TiledMMAINS4_8MMA_AtomIJNS4_4SM904GMMA31MMA_64x128x32_F32E4M3E4M3_SS_TNILNSO_7ScaleInE1ELSQ_1EEEEEENS4_6LayoutINS5_IJNSA_ILi2EEESB_SB_EEENS5_IJSB_NSA_ILi0EEESW_EEEEENS5_IJNS4_10UnderscoreESZ_SZ_EEEEENS4_13SM90_TMA_LOADENS4_14ComposedLayoutINS4_7SwizzleILi2ELi4ELi3EEENS4_18smem_ptr_flag_bitsILi8EEENST_INS5_IJNSA_ILi8EEESH_EEENS5_IJSH_SB_EEEEEEEvNS4_8identityES12_S1C_vS1D_EENS_8epilogue10collective6detail29Sm90TmaWarpSpecializedAdapterINS1G_15DefaultEpilogueISJ_SK_SK_NS1F_6thread17LinearCombinationISJ_Li1EffLNS1K_9ScaleType4KindE0ELNS_15FloatRoundStyleE2ESJ_EENS1_15EpilogueDefaultEEEEEvvEEEEvNT_6ParamsE)
        .other          _ZN7cutlass13device_kernelINS_4gemm6kernel13GemmUniversalIN4cute5tupleIJiiiiEEENS1_10collective13CollectiveMmaINS1_37MainloopSm90TmaGmmaWarpSpecializedFP8ILi9ENS5_IJNS4_1CILi1EEESB_SB_EEENS1_35KernelTmaWarpSpecializedCooperativeEEENS5_IJNSA_ILi256EEENSA_ILi128EEENSA_ILi64EEEEEENS_12float_e4m3_tENS5_IJlSB_lEEESJ_SK_NS4_8TiledMMAINS4_8MMA_AtomIJNS4_4SM904GMMA31MMA_64x128x32_F32E4M3E4M3_SS_TNILNSO_7ScaleInE1ELSQ_1EEEEEENS4_6LayoutINS5_IJNSA_ILi2EEESB_SB_EEENS5_IJSB_NSA_ILi0EEESW_EEEEENS5_IJNS4_10UnderscoreESZ_SZ_EEEEENS4_13SM90_TMA_LOADENS4_14ComposedLayoutINS4_7SwizzleILi2ELi4ELi3EEENS4_18smem_ptr_flag_bitsILi8EEENST_INS5_IJNSA_ILi8EEESH_EEENS5_IJSH_SB_EEEEEEEvNS4_8identityES12_S1C_vS1D_EENS_8epilogue10collective6detail29Sm90TmaWarpSpecializedAdapterINS1G_15DefaultEpilogueISJ_SK_SK_NS1F_6thread17LinearCombinationISJ_Li1EffLNS1K_9ScaleType4KindE0ELNS_15FloatRoundStyleE2ESJ_EENS1_15EpilogueDefaultEEEEEvvEEEEvNT_6ParamsE,@"STO_CUDA_ENTRY STV_DEFAULT"
_ZN7cutlass13device_kernelINS_4gemm6kernel13GemmUniversalIN4cute5tupleIJiiiiEEENS1_10collective13CollectiveMmaINS1_37MainloopSm90TmaGmmaWarpSpecializedFP8ILi9ENS5_IJNS4_1CILi1EEESB_SB_EEENS1_35KernelTmaWarpSpecializedCooperativeEEENS5_IJNSA_ILi256EEENSA_ILi128EEENSA_ILi64EEEEEENS_12float_e4m3_tENS5_IJlSB_lEEESJ_SK_NS4_8TiledMMAINS4_8MMA_AtomIJNS4_4SM904GMMA31MMA_64x128x32_F32E4M3E4M3_SS_TNILNSO_7ScaleInE1ELSQ_1EEEEEENS4_6LayoutINS5_IJNSA_ILi2EEESB_SB_EEENS5_IJSB_NSA_ILi0EEESW_EEEEENS5_IJNS4_10UnderscoreESZ_SZ_EEEEENS4_13SM90_TMA_LOADENS4_14ComposedLayoutINS4_7SwizzleILi2ELi4ELi3EEENS4_18smem_ptr_flag_bitsILi8EEENST_INS5_IJNSA_ILi8EEESH_EEENS5_IJSH_SB_EEEEEEEvNS4_8identityES12_S1C_vS1D_EENS_8epilogue10collective6detail29Sm90TmaWarpSpecializedAdapterINS1G_15DefaultEpilogueISJ_SK_SK_NS1F_6thread17LinearCombinationISJ_Li1EffLNS1K_9ScaleType4KindE0ELNS_15FloatRoundStyleE2ESJ_EENS1_15EpilogueDefaultEEEEEvvEEEEvNT_6ParamsE:
[----:B------:R-:W0:Y:S02]  /*0000*/  LDC R1, c[0x0][0x28] ;  /* 0x00000a00ff017b82 */ /* 0x000e240000000800 */
[----:B0-----:R-:W-:Y:S01]  /*0010*/  VIADD R1, R1, 0xffffff00 ;  /* 0xffffff0001017836 */ /* 0x001fe20000000000 */
[----:B------:R-:W0:Y:S01]  /*0020*/  S2R R2, SR_TID.X ;  /* 0x0000000000027919 */ /* 0x000e220000002100 */
[----:B------:R-:W-:Y:S01]  /*0030*/  ELECT P0, URZ, PT ;  /* 0x00000000003f782f */ /* 0x000fe20003800000 */
[----:B------:R-:W-:Y:S01]  /*0040*/  BSSY B0, `(.L_x_0) ;  /* 0x0000015000007945 */ /* 0x000fe20003800000 */
[--C-:B0-----:R-:W-:Y:S02]  /*0050*/  SHF.R.U32.HI R0, RZ, 0x5, R2.reuse ;  /* 0x00000005ff007819 */ /* 0x101fe40000011602 */
[----:B------:R-:W-:-:S03]  /*0060*/  SHF.R.U32.HI R2, RZ, 0x7, R2 ;  /* 0x00000007ff027819 */ /* 0x000fc60000011602 */
[----:B------:R-:W0:Y:S04]  /*0070*/  SHFL.IDX PT, R3, R0, RZ, 0x1f ;  /* 0x00001fff00037589 */ /* 0x000e2800000e0000 */
[----:B------:R-:W1:Y:S01]  /*0080*/  SHFL.IDX PT, R2, R2, RZ, 0x1f ;  /* 0x00001fff02027589 */ /* 0x000e6200000e0000 */
[----:B0-----:R-:W-:Y:S02]  /*0090*/  R2UR UR4, R3 ;  /* 0x00000000030472ca */ /* 0x001fe400000e0000 */
[----:B-1----:R-:W-:-:S11]  /*00a0*/  R2UR UR6, R2 ;  /* 0x00000000020672ca */ /* 0x002fd600000e0000 */
[----:B------:R-:W-:Y:S02]  /*00b0*/  USHF.R.S32.HI UR5, URZ, 0x1f, UR4 ;  /* 0x0000001f3f057899 */ /* 0x000fe40008011404 */
[----:B------:R-:W-:Y:S02]  /*00c0*/  ISETP.NE.OR P0, PT, RZ, UR4, !P0 ;  /* 0x00000004ff007c0c */ /* 0x000fe4000c705670 */
[----:B------:R-:W-:-:S04]  /*00d0*/  ULEA.HI UR5, UR5, UR4, URZ, 0x2 ;  /* 0x0000000405057291 */ /* 0x000fc8000f8f103f */
[----:B------:R-:W-:-:S04]  /*00e0*/  ULOP3.LUT UR5, UR5, 0xfffffffc, URZ, 0xc0, !UPT ;  /* 0xfffffffc05057892 */ /* 0x000fc8000f8ec03f */
[----:B------:R-:W-:-:S03]  /*00f0*/  UIADD3 UR8, UR4, -UR5, URZ ;  /* 0x8000000504087290 */ /* 0x000fc6000fffe03f */
[----:B------:R-:W-:Y:S09]  /*0100*/  @P0 BRA `(.L_x_1) ;  /* 0x0000000000200947 */ /* 0x000ff20003800000 */
[----:B------:R-:W-:Y:S02]  /*0110*/  ULDC.64 UR4, c[0x0][0x198] ;  /* 0x0000660000047ab9 */ /* 0x000fe40000000a00 */
[----:B------:R-:W-:Y:S02]  /*0120*/  UIADD3 UR10, UP0, UR4, 0xf0, URZ ;  /* 0x000000f0040a7890 */ /* 0x000fe4000ff1e03f */
[----:B------:R-:W-:Y:S02]  /*0130*/  UIADD3 UR4, UP1, UR4, 0x1f0, URZ ;  /* 0x000001f004047890 */ /* 0x000fe4000ff3e03f */
[----:B------:R-:W-:Y:S02]  /*0140*/  UIADD3.X UR11, URZ, UR5, URZ, UP0, !UPT ;  /* 0x000000053f0b7290 */ /* 0x000fe400087fe43f */
[----:B------:R-:W-:-:S07]  /*0150*/  UIADD3.X UR5, URZ, UR5, URZ, UP1, !UPT ;  /* 0x000000053f057290 */ /* 0x000fce0008ffe43f */
[----:B------:R0:W-:Y:S02]  /*0160*/  UTMACCTL.PF [UR10] ;  /* 0x000000000a0079b9 */ /* 0x0001e40008040000 */
[----:B------:R0:W-:Y:S02]  /*0170*/  UTMACCTL.PF [UR4] ;  /* 0x00000000040079b9 */ /* 0x0001e40008040000 */
[----:B0-----:R-:W-:Y:S01]  /*0180*/  NOP ;  /* 0x0000000000007918 */ /* 0x001fe20000000000 */
.L_x_1:
[----:B------:R-:W-:Y:S05]  /*0190*/  BSYNC B0 ;  /* 0x0000000000007941 */ /* 0x000fea0003800000 */
.L_x_0:
[----:B------:R-:W0:Y:S01]  /*01a0*/  SHFL.IDX PT, R2, R0, RZ, 0x1f ;  /* 0x00001fff00027589 */ /* 0x000e2200000e0000 */
[----:B------:R-:W-:Y:S01]  /*01b0*/  UISETP.NE.AND UP0, UPT, UR8, 0x3, UPT ;  /* 0x000000030800788c */ /* 0x000fe2000bf05270 */
[----:B------:R-:W-:Y:S01]  /*01c0*/  ISETP.NE.AND P1, PT, RZ, UR6, PT ;  /* 0x00000006ff007c0c */ /* 0x000fe2000bf25270 */
[----:B------:R-:W-:Y:S02]  /*01d0*/  UIADD3 UR10, UR6, -0x1, URZ ;  /* 0xffffffff060a7890 */ /* 0x000fe4000fffe03f */
[----:B------:R-:W-:Y:S02]  /*01e0*/  UISETP.EQ.OR UP0, UPT, UR8, URZ, !UP0 ;  /* 0x0000003f0800728c */ /* 0x000fe4000c702670 */
[----:B------:R-:W-:Y:S02]  /*01f0*/  UISETP.GE.U32.AND UP1, UPT, UR10, 0x2, UPT ;  /* 0x000000020a00788c */ /* 0x000fe4000bf26070 */
[----:B------:R-:W-:-:S04]  /*0200*/  UISETP.EQ.AND UP0, UPT, UR6, URZ, UP0 ;  /* 0x0000003f0600728c */ /* 0x000fc80008702270 */
[----:B------:R-:W-:-:S04]  /*0210*/  USEL UR13, URZ, 0x1, !UP0 ;  /* 0x000000013f0d7887 */ /* 0x000fc8000c000000 */
[----:B------:R-:W-:Y:S01]  /*0220*/  USEL UR13, UR13, 0x2, UP1 ;  /* 0x000000020d0d7887 */ /* 0x000fe20008800000 */
[----:B0-----:R-:W-:-:S13]  /*0230*/  ISETP.NE.AND P0, PT, R2, RZ, PT ;  /* 0x000000ff0200720c */ /* 0x001fda0003f05270 */
[----:B------:R-:W-:Y:S05]  /*0240*/  @P0 BRA `(.L_x_2) ;  /* 0x00000000008c0947 */ /* 0x000fea0003800000 */
[----:B------:R-:W-:Y:S01]  /*0250*/  ELECT P0, URZ, PT ;  /* 0x00000000003f782f */ /* 0x000fe20003800000 */
[----:B------:R-:W-:-:S12]  /*0260*/  BSSY B0, `(.L_x_2) ;  /* 0x0000021000007945 */ /* 0x000fd80003800000 */
[----:B------:R-:W-:Y:S05]  /*0270*/  @!P0 BRA `(.L_x_3) ;  /* 0x00000000007c8947 */ /* 0x000fea0003800000 */
[----:B------:R-:W0:Y:S01]  /*0280*/  S2UR UR9, SR_CgaCtaId ;  /* 0x00000000000979c3 */ /* 0x000e220000008800 */
[----:B------:R-:W-:Y:S01]  /*0290*/  UMOV UR4, 0x400 ;  /* 0x0000040000047882 */ /* 0x000fe20000000000 */
[----:B------:R-:W-:Y:S01]  /*02a0*/  UMOV UR5, 0x1 ;  /* 0x0000000100057882 */ /* 0x000fe20000000000 */
[----:B------:R-:W-:Y:S02]  /*02b0*/  UMOV UR6, 0x100 ;  /* 0x0000010000067882 */ /* 0x000fe40000000000 */
[----:B------:R-:W-:-:S04]  /*02c0*/  UIADD3 UR6, -UR6, 0x100000, URZ ;  /* 0x0010000006067890 */ /* 0x000fc8000fffe13f */
[----:B------:R-:W-:Y:S02]  /*02d0*/  USHF.L.U32 UR7, UR6, 0xb, URZ ;  /* 0x0000000b06077899 */ /* 0x000fe4000800063f */
[----:B------:R-:W-:Y:S02]  /*02e0*/  USHF.L.U32 UR6, UR6, 0x1, URZ ;  /* 0x0000000106067899 */ /* 0x000fe4000800063f */
[----:B0-----:R-:W-:Y:S02]  /*02f0*/  ULEA UR9, UR9, UR4, 0x18 ;  /* 0x0000000409097291 */ /* 0x001fe4000f8ec03f */
[----:B------:R-:W-:-:S04]  /*0300*/  UIADD3 UR4, -UR5, 0x100000, URZ ;  /* 0x0010000005047890 */ /* 0x000fc8000fffe13f */
[----:B------:R-:W-:Y:S02]  /*0310*/  USHF.L.U32 UR5, UR4, 0xb, URZ ;  /* 0x0000000b04057899 */ /* 0x000fe4000800063f */
[----:B------:R-:W-:Y:S01]  /*0320*/  USHF.L.U32 UR4, UR4, 0x1, URZ ;  /* 0x0000000104047899 */ /* 0x000fe2000800063f */
[----:B------:R-:W0:Y:S11]  /*0330*/  FENCE.VIEW.ASYNC.S ;  /* 0x00000000000073c6 */ /* 0x000e360000000000 */
[----:B0-----:R0:W1:Y:S01]  /*0340*/  SYNCS.EXCH.64 URZ, [UR9], UR4 ;  /* 0x00000004093f75b2 */ /* 0x0010620008000100 */
[----:B------:R0:W2:Y:S01]  /*0350*/  SYNCS.EXCH.64 URZ, [UR9+0x48], UR6 ;  /* 0x00004806093f75b2 */ /* 0x0000a20008000100 */
[----:B------:R0:W3:Y:S01]  /*0360*/  SYNCS.EXCH.64 URZ, [UR9+0x8], UR4 ;  /* 0x00000804093f75b2 */ /* 0x0000e20008000100 */
[----:B------:R0:W4:Y:S01]  /*0370*/  SYNCS.EXCH.64 URZ, [UR9+0x50], UR6 ;  /* 0x00005006093f75b2 */ /* 0x0001220008000100 */
[----:B------:R0:W0:Y:S01]  /*0380*/  SYNCS.EXCH.64 URZ, [UR9+0x10], UR4 ;  /* 0x00001004093f75b2 */ /* 0x0000220008000100 */
        /* <DEDUP_REMOVED lines=13> */
[----:B------:R-:W-:Y:S01]  /*0460*/  NOP ;  /* 0x0000000000007918 */ /* 0x000fe20000000000 */
.L_x_3:
[----:B0-----:R-:W-:Y:S05]  /*0470*/  BSYNC B0 ;  /* 0x0000000000007941 */ /* 0x001fea0003800000 */
.L_x_2:
[----:B------:R-:W0:Y:S01]  /*0480*/  SHFL.IDX PT, R0, R0, RZ, 0x1f ;  /* 0x00001fff00007589 */ /* 0x000e2200000e0000 */
[----:B------:R-:W5:Y:S01]  /*0490*/  LDC R2, c[0x0][0x65c] ;  /* 0x00019700ff027b82 */ /* 0x000f620000000800 */
[----:B------:R-:W-:Y:S01]  /*04a0*/  ELECT P0, URZ, PT ;  /* 0x00000000003f782f */ /* 0x000fe20003800000 */
[----:B------:R-:W-:Y:S01]  /*04b0*/  IMAD.MOV.U32 R3, RZ, RZ, RZ ;  /* 0x000000ffff037224 */ /* 0x000fe200078e00ff */
[----:B------:R-:W-:Y:S01]  /*04c0*/  UMOV UR4, 0x20 ;  /* 0x0000002000047882 */ /* 0x000fe20000000000 */
[----:B------:R-:W-:Y:S01]  /*04d0*/  NOP ;  /* 0x0000000000007918 */ /* 0x000fe20000000000 */
[----:B------:R-:W-:Y:S01]  /*04e0*/  NOP ;  /* 0x0000000000007918 */ /* 0x000fe20000000000 */
[----:B0-----:R-:W-:Y:S02]  /*04f0*/  ISETP.NE.OR P0, PT, R0, RZ, !P0 ;  /* 0x000000ff0000720c */ /* 0x001fe40004705670 */
[----:B-----5:R-:W-:Y:S01]  /*0500*/  ISETP.NE.AND P4, PT, R2, 0x1, PT ;  /* 0x000000010200780c */ /* 0x020fe20003f85270 */
[----:B------:R-:W0:Y:S01]  /*0510*/  S2R R0, SR_CTAID.Y ;  /* 0x0000000000007919 */ /* 0x000e220000002600 */
[----:B------:R-:W5:Y:S09]  /*0520*/  S2R R2, SR_CTAID.X ;  /* 0x0000000000027919 */ /* 0x000f720000002500 */
[----:B------:R-:W-:Y:S01]  /*0530*/  VOTEU.ALL UP0, P0 ;  /* 0x00000000003f7886 */ /* 0x000fe20000000000 */
[----:B------:R-:W-:Y:S01]  /*0540*/  VOTEU.ALL UP1, P0 ;  /* 0x00000000003f7886 */ /* 0x000fe20000020000 */
[----:B------:R-:W5:Y:S01]  /*0550*/  @P4 LDC R7, c[0x0][0x10] ;  /* 0x00000400ff074b82 */ /* 0x000f620000000800 */
[----:B------:R-:W-:-:S02]  /*0560*/  @P4 IMAD.MOV.U32 R5, RZ, RZ, RZ ;  /* 0x000000ffff054224 */ /* 0x000fc400078e00ff */
[----:B------:R-:W-:Y:S01]  /*0570*/  @P4 IMAD.MOV.U32 R11, RZ, RZ, RZ ;  /* 0x000000ffff0b4224 */ /* 0x000fe200078e00ff */
[----:B------:R-:W-:Y:S01]  /*0580*/  @!UP0 UMOV UR6, 0x400 ;  /* 0x0000040000068882 */ /* 0x000fe20000000000 */
[----:B------:R-:W-:-:S04]  /*0590*/  @!UP0 UIADD3 UR4, -UR4, 0x100000, URZ ;  /* 0x0010000004048890 */ /* 0x000fc8000fffe13f */
[----:B------:R-:W-:Y:S02]  /*05a0*/  @!UP0 USHF.L.U32 UR5, UR4, 0xb, URZ ;  /* 0x0000000b04058899 */ /* 0x000fe4000800063f */
[----:B------:R-:W-:Y:S01]  /*05b0*/  @!UP0 USHF.L.U32 UR4, UR4, 0x1, URZ ;  /* 0x0000000104048899 */ /* 0x000fe2000800063f */
[----:B------:R-:W1:Y:S08]  /*05c0*/  @!P4 LDC R9, c[0x0][0xc] ;  /* 0x00000300ff09cb82 */ /* 0x000e700000000800 */
[----:B------:R-:W2:Y:S01]  /*05d0*/  @!UP0 S2UR UR7, SR_CgaCtaId ;  /* 0x00000000000789c3 */ /* 0x000ea20000008800 */
[----:B0-----:R-:W-:-:S04]  /*05e0*/  @P4 IMAD.MOV.U32 R4, RZ, RZ, R0 ;  /* 0x000000ffff044224 */ /* 0x001fc800078e0000 */
[----:B-----5:R-:W-:-:S04]  /*05f0*/  @P4 IMAD.WIDE.U32 R6, R2, R7, R4 ;  /* 0x0000000702064225 */ /* 0x020fc800078e0004 */
[----:B------:R-:W-:Y:S02]  /*0600*/  @P4 IMAD.MOV.U32 R16, RZ, RZ, R6 ;  /* 0x000000ffff104224 */ /* 0x000fe400078e0006 */
[----:B------:R-:W-:Y:S02]  /*0610*/  @P4 IMAD.IADD R17, R7, 0x1, R11 ;  /* 0x0000000107114824 */ /* 0x000fe400078e020b */
[----:B-1----:R-:W-:-:S04]  /*0620*/  @!P4 IMAD.WIDE.U32 R4, R9, R0, R2 ;  /* 0x000000000904c225 */ /* 0x002fc800078e0002 */
[----:B------:R-:W-:Y:S02]  /*0630*/  @!P4 IMAD.MOV.U32 R16, RZ, RZ, R4 ;  /* 0x000000ffff10c224 */ /* 0x000fe400078e0004 */
[----:B------:R-:W-:Y:S01]  /*0640*/  @!P4 IMAD.MOV.U32 R17, RZ, RZ, R5 ;  /* 0x000000ffff11c224 */ /* 0x000fe200078e0005 */
[----:B--2---:R-:W-:Y:S02]  /*0650*/  @!UP0 ULEA UR6, UR7, UR6, 0x18 ;  /* 0x0000000607068291 */ /* 0x004fe4000f8ec03f */
[----:B------:R0:W-:Y:S01]  /*0660*/  STL [R1+0x7c], R16 ;  /* 0x00007c1001007387 */ /* 0x0001e20000100800 */
[----:B------:R-:W-:-:S03]  /*0670*/  VOTEU.ALL UP0, P0 ;  /* 0x00000000003f7886 */ /* 0x000fc60000000000 */
[----:B------:R0:W-:Y:S04]  /*0680*/  STL [R1+0x78], R17 ;  /* 0x0000781101007387 */ /* 0x0001e80000100800 */
[----:B------:R-:W1:Y:S02]  /*0690*/  FENCE.VIEW.ASYNC.S ;  /* 0x00000000000073c6 */ /* 0x000e640000000000 */
[----:B-1----:R0:W3:Y:S01]  /*06a0*/  @!UP0 SYNCS.EXCH.64 URZ, [UR6+0xa0], UR4 ;  /* 0x0000a004063f85b2 */ /* 0x0020e20008000100 */
[----:B------:R0:W3:Y:S01]  /*06b0*/  @!UP1 SYNCS.EXCH.64 URZ, [UR6+0xa8], UR4 ;  /* 0x0000a804063f95b2 */ /* 0x0000e20008000100 */
[----:B------:R-:W-:Y:S01]  /*06c0*/  NOP ;  /* 0x0000000000007918 */ /* 0x000fe20000000000 */
[----:B---34-:R-:W-:Y:S06]  /*06d0*/  BAR.SYNC.DEFER_BLOCKING 0x0 ;  /* 0x0000000000007b1d */ /* 0x018fec0000010000 */
[----:B0-----:R-:W-:Y:S05]  /*06e0*/  @!P1 BRA `(.L_x_4) ;  /* 0x000000e400389947 */ /* 0x001fea0003800000 */
[----:B------:R-:W-:-:S06]  /*06f0*/  UISETP.GT.U32.AND UP0, UPT, UR10, 0x1, UPT ;  /* 0x000000010a00788c */ /* 0x000fcc000bf04070 */
[----:B------:R-:W-:-:S13]  /*0700*/  PLOP3.LUT P0, PT, PT, PT, UP0, 0x80, 0x0 ;  /* 0x000000000000781c */ /* 0x000fda0003f0f008 */
[----:B------:R-:W-:Y:S05]  /*0710*/  @P0 EXIT ;  /* 0x000000000000094d */ /* 0x000fea0003800000 */
[----:B------:R-:W-:Y:S01]  /*0720*/  IMAD.MOV.U32 R6, RZ, RZ, -0x1 ;  /* 0xffffffffff067424 */ /* 0x000fe200078e00ff */
[----:B------:R-:W-:Y:S01]  /*0730*/  ULDC.64 UR4, c[0x0][0x650] ;  /* 0x0001940000047ab9 */ /* 0x000fe20000000a00 */
[----:B------:R-:W-:Y:S01]  /*0740*/  IMAD.MOV.U32 R5, RZ, RZ, -0x1 ;  /* 0xffffffffff057424 */ /* 0x000fe200078e00ff */
[----:B------:R-:W-:Y:S01]  /*0750*/  ISETP.GE.U32.AND P0, PT, R16, UR4, PT ;  /* 0x0000000410007c0c */ /* 0x000fe2000bf06070 */
[----:B------:R-:W-:Y:S01]  /*0760*/  UMOV UR22, 0xffffffff ;  /* 0xffffffff00167882 */ /* 0x000fe20000000000 */
[----:B------:R0:W-:Y:S01]  /*0770*/  STL [R1+0x84], R6 ;  /* 0x0000840601007387 */ /* 0x0001e20000100800 */
[----:B------:R-:W-:Y:S02]  /*0780*/  PRMT R4, RZ, 0x7610, R4 ;  /* 0x00007610ff047816 */ /* 0x000fe40000000004 */
[----:B------:R-:W-:Y:S01]  /*0790*/  ISETP.GE.U32.AND.EX P0, PT, R17, UR5, PT, P0 ;  /* 0x0000000511007c0c */ /* 0x000fe2000bf06100 */
[----:B------:R0:W-:-:S12]  /*07a0*/  STL [R1+0x80], R5 ;  /* 0x0000800501007387 */ /* 0x0001d80000100800 */
[----:B0-----:R-:W-:Y:S05]  /*07b0*/  @P0 BRA `(.L_x_5) ;  /* 0x0000000400680947 */ /* 0x001fea0003800000 */
[----:B------:R-:W0:Y:S01]  /*07c0*/  LDC.64 R12, c[0x0][0x628] ;  /* 0x00018a00ff0c7b82 */ /* 0x000e220000000a00 */
[----:B------:R-:W-:Y:S02]  /*07d0*/  IMAD.MOV.U32 R4, RZ, RZ, R16 ;  /* 0x000000ffff047224 */ /* 0x000fe400078e0010 */
[----:B------:R-:W-:-:S05]  /*07e0*/  IMAD.MOV.U32 R5, RZ, RZ, R17 ;  /* 0x000000ffff057224 */ /* 0x000fca00078e0011 */
[----:B------:R-:W1:Y:S08]  /*07f0*/  LDC R10, c[0x0][0x630] ;  /* 0x00018c00ff0a7b82 */ /* 0x000e700000000800 */
[----:B------:R-:W2:Y:S01]  /*0800*/  LDC.64 R14, c[0x0][0x620] ;  /* 0x00018800ff0e7b82 */ /* 0x000ea20000000a00 */
[----:B0-----:R-:W-:-:S04]  /*0810*/  ISETP.NE.U32.AND P0, PT, R12, RZ, PT ;  /* 0x000000ff0c00720c */ /* 0x001fc80003f05070 */
[----:B------:R-:W-:-:S13]  /*0820*/  ISETP.NE.AND.EX P0, PT, R13, RZ, PT, P0 ;  /* 0x000000ff0d00720c */ /* 0x000fda0003f05300 */
[----:B-12---:R-:W-:Y:S05]  /*0830*/  @!P0 BRA `(.L_x_6) ;  /* 0x0000000000288947 */ /* 0x006fea0003800000 */
[----:B------:R-:W0:Y:S02]  /*0840*/  LDC R9, c[0x0][0x634] ;  /* 0x00018d00ff097b82 */ /* 0x000e240000000800 */
[----:B0-----:R-:W-:-:S05]  /*0850*/  IADD3 R9, P0, R16, R9, RZ ;  /* 0x0000000910097210 */ /* 0x001fca0007f1e0ff */
[----:B------:R-:W-:-:S04]  /*0860*/  IMAD.X R11, RZ, RZ, R17, P0 ;  /* 0x000000ffff0b7224 */ /* 0x000fc800000e0611 */
[----:B------:R-:W-:-:S04]  /*0870*/  IMAD.WIDE.U32 R4, R11, R12, RZ ;  /* 0x0000000c0b047225 */ /* 0x000fc800078e00ff */
[----:B------:R-:W-:-:S04]  /*0880*/  IMAD.WIDE.U32 R6, P0, R9, R13, R4 ;  /* 0x0000000d09067225 */ /* 0x000fc80007800004 */
[----:B------:R-:W-:-:S04]  /*0890*/  IMAD.WIDE.U32 R4, R9, R12, RZ ;  /* 0x0000000c09047225 */ /* 0x000fc800078e00ff */
[----:B------:R-:W-:Y:S01]  /*08a0*/  IMAD.X R9, RZ, RZ, RZ, P0 ;  /* 0x000000ffff097224 */ /* 0x000fe200000e06ff */
[----:B------:R-:W-:Y:S01]  /*08b0*/  IADD3 RZ, P0, R5, R6, RZ ;  /* 0x0000000605ff7210 */ /* 0x000fe20007f1e0ff */
[----:B------:R-:W-:-:S04]  /*08c0*/  IMAD.MOV.U32 R8, RZ, RZ, R7 ;  /* 0x000000ffff087224 */ /* 0x000fc800078e0007 */
[----:B------:R-:W-:-:S08]  /*08d0*/  IMAD.WIDE.U32.X R4, R11, R13, R8, P0 ;  /* 0x0000000d0b047225 */ /* 0x000fd000000e0408 */
.L_x_6:
[-CC-:B------:R-:W-:Y:S01]  /*08e0*/  SHF.R.U64 R24, R4, R10.reuse, R5.reuse ;  /* 0x0000000a04187219 */ /* 0x180fe20000001205 */
[----:B------:R-:W0:Y:S01]  /*08f0*/  LDC R8, c[0x0][0x618] ;  /* 0x00018600ff087b82 */ /* 0x000e220000000800 */
[----:B------:R-:W-:Y:S01]  /*0900*/  SHF.R.U32.HI R4, RZ, R10, R5 ;  /* 0x0000000aff047219 */ /* 0x000fe20000011605 */
[----:B------:R-:W-:Y:S01]  /*0910*/  ULDC UR4, c[0x0][0x150] ;  /* 0x0000540000047ab9 */ /* 0x000fe20000000800 */
[----:B------:R-:W-:Y:S01]  /*0920*/  IADD3 R9, P0, RZ, -R24, RZ ;  /* 0x80000018ff097210 */ /* 0x000fe20007f1e0ff */
[----:B------:R-:W-:Y:S01]  /*0930*/  IMAD.MOV.U32 R5, RZ, RZ, R17 ;  /* 0x000000ffff057224 */ /* 0x000fe200078e0011 */
[----:B------:R-:W-:-:S03]  /*0940*/  I2FP.F32.U32 R3, R2 ;  /* 0x0000000200037245 */ /* 0x000fc60000201000 */
[----:B------:R-:W1:Y:S01]  /*0950*/  LDC.64 R18, c[0x0][0x640] ;  /* 0x00019000ff127b82 */ /* 0x000e620000000a00 */
[----:B------:R-:W-:Y:S02]  /*0960*/  IMAD.X R11, RZ, RZ, ~R4, P0 ;  /* 0x000000ffff0b7224 */ /* 0x000fe400000e0e04 */
[----:B------:R-:W-:Y:S01]  /*0970*/  FMUL R3, R3, UR4 ;  /* 0x0000000403037c20 */ /* 0x000fe20008400000 */
[----:B------:R-:W-:Y:S01]  /*0980*/  IMAD.MOV.U32 R4, RZ, RZ, R16 ;  /* 0x000000ffff047224 */ /* 0x000fe200078e0010 */
[----:B------:R-:W-:Y:S01]  /*0990*/  ULDC UR4, c[0x0][0x154] ;  /* 0x0000550000047ab9 */ /* 0x000fe20000000800 */
[-C--:B------:R-:W-:Y:S02]  /*09a0*/  IMAD R6, R11, R14.reuse, RZ ;  /* 0x0000000e0b067224 */ /* 0x080fe400078e02ff */
[C---:B------:R-:W-:Y:S01]  /*09b0*/  IMAD.WIDE.U32 R4, R9.reuse, R14, R4 ;  /* 0x0000000e09047225 */ /* 0x040fe200078e0004 */
[----:B------:R-:W2:Y:S01]  /*09c0*/  LDC R10, c[0x0][0x608] ;  /* 0x00018200ff0a7b82 */ /* 0x000ea20000000800 */
[----:B------:R-:W3:Y:S02]  /*09d0*/  F2I.U32.TRUNC.NTZ R3, R3 ;  /* 0x0000000300037305 */ /* 0x000ee4000020f000 */
[----:B------:R-:W-:-:S04]  /*09e0*/  IMAD R9, R9, R15, R6 ;  /* 0x0000000f09097224 */ /* 0x000fc800078e0206 */
[----:B------:R-:W-:Y:S01]  /*09f0*/  IMAD.IADD R5, R5, 0x1, R9 ;  /* 0x0000000105057824 */ /* 0x000fe200078e0209 */
[----:B------:R-:W4:Y:S01]  /*0a00*/  LDC R7, c[0x0][0x144] ;  /* 0x00005100ff077b82 */ /* 0x000f220000000800 */
[----:B------:R-:W-:-:S03]  /*0a10*/  IMAD.MOV.U32 R9, RZ, RZ, 0x1 ;  /* 0x00000001ff097424 */ /* 0x000fc600078e00ff */
[----:B0-----:R-:W-:Y:S02]  /*0a20*/  SHF.R.U64 R12, R4, R8, R5 ;  /* 0x00000008040c7219 */ /* 0x001fe40000001205 */
[----:B------:R-:W-:Y:S02]  /*0a30*/  I2FP.F32.U32 R4, R0 ;  /* 0x0000000000047245 */ /* 0x000fe40000201000 */
[----:B------:R-:W0:Y:S01]  /*0a40*/  LDC R14, c[0x0][0x658] ;  /* 0x00019600ff0e7b82 */ /* 0x000e220000000800 */
[----:B-1----:R-:W-:Y:S01]  /*0a50*/  ISETP.NE.U32.AND P0, PT, R18, RZ, PT ;  /* 0x000000ff1200720c */ /* 0x002fe20003f05070 */
[----:B---3--:R-:W-:Y:S02]  /*0a60*/  IMAD.MOV R6, RZ, RZ, -R3 ;  /* 0x000000ffff067224 */ /* 0x008fe400078e0a03 */
[----:B------:R-:W-:Y:S01]  /*0a70*/  FMUL R4, R4, UR4 ;  /* 0x0000000404047c20 */ /* 0x000fe20008400000 */
[----:B------:R-:W-:Y:S01]  /*0a80*/  SHF.R.U32.HI R3, RZ, R8, R5 ;  /* 0x00000008ff037219 */ /* 0x000fe20000011605 */
[----:B------:R-:W-:Y:S01]  /*0a90*/  IMAD.MOV.U32 R5, RZ, RZ, -0x1 ;  /* 0xffffffffff057424 */ /* 0x000fe200078e00ff */
[----:B------:R-:W-:Y:S01]  /*0aa0*/  ISETP.NE.AND.EX P0, PT, R19, RZ, PT, P0 ;  /* 0x000000ff1300720c */ /* 0x000fe20003f05300 */
[----:B------:R1:W3:Y:S01]  /*0ab0*/  F2I.U32.TRUNC.NTZ R11, R4 ;  /* 0x00000004000b7305 */ /* 0x0002e2000020f000 */
[----:B------:R-:W1:Y:S01]  /*0ac0*/  LDC R13, c[0x0][0x148] ;  /* 0x00005200ff0d7b82 */ /* 0x000e620000000800 */
[----:B--2---:R-:W-:-:S02]  /*0ad0*/  SHF.R.U64 R23, R12, R10, R3 ;  /* 0x0000000a0c177219 */ /* 0x004fc40000001203 */
[----:B------:R-:W-:-:S05]  /*0ae0*/  SHF.R.U32.HI R3, RZ, R10, R3 ;  /* 0x0000000aff037219 */ /* 0x000fca0000011603 */
[----:B------:R-:W2:Y:S01]  /*0af0*/  LDC R17, c[0x0][0x600] ;  /* 0x00018000ff117b82 */ /* 0x000ea20000000800 */
[----:B----4-:R-:W-:-:S07]  /*0b00*/  IMAD R8, R7, R6, R2 ;  /* 0x0000000607087224 */ /* 0x010fce00078e0202 */
[----:B------:R-:W4:Y:S01]  /*0b10*/  LDC R16, c[0x0][0x648] ;  /* 0x00019200ff107b82 */ /* 0x000f220000000800 */
[-C--:B0-----:R-:W-:Y:S02]  /*0b20*/  SHF.L.U32 R2, R5, R14.reuse, RZ ;  /* 0x0000000e05027219 */ /* 0x081fe400000006ff */
[--C-:B------:R-:W-:Y:S02]  /*0b30*/  SHF.R.U64 R22, R23, R14, R3.reuse ;  /* 0x0000000e17167219 */ /* 0x100fe40000001203 */
[----:B------:R-:W-:Y:S02]  /*0b40*/  LOP3.LUT R10, RZ, R2, RZ, 0x33, !PT ;  /* 0x00000002ff0a7212 */ /* 0x000fe400078e33ff */
[-C--:B------:R-:W-:Y:S01]  /*0b50*/  SHF.R.U32.HI R3, RZ, R14.reuse, R3 ;  /* 0x0000000eff037219 */ /* 0x080fe20000011603 */
[----:B------:R-:W0:Y:S01]  /*0b60*/  LDC R21, c[0x0][0x638] ;  /* 0x00018e00ff157b82 */ /* 0x000e220000000800 */
[----:B------:R-:W-:Y:S01]  /*0b70*/  SHF.L.U32 R9, R9, R14, RZ ;  /* 0x0000000e09097219 */ /* 0x000fe200000006ff */
[----:B------:R-:W-:-:S06]  /*0b80*/  IMAD.MOV.U32 R2, RZ, RZ, R22 ;  /* 0x000000ffff027224 */ /* 0x000fcc00078e0016 */
[----:B------:R-:W0:Y:S01]  /*0b90*/  LDC R20, c[0x0][0x610] ;  /* 0x00018400ff147b82 */ /* 0x000e220000000800 */
[----:B-1-3--:R-:W-:Y:S05]  /*0ba0*/  @!P0 BRA `(.L_x_7) ;  /* 0x0000000000288947 */ /* 0x00afea0003800000 */
[----:B------:R-:W1:Y:S02]  /*0bb0*/  LDC R7, c[0x0][0x64c] ;  /* 0x00019300ff077b82 */ /* 0x000e640000000800 */
[----:B-1----:R-:W-:-:S05]  /*0bc0*/  IADD3 R7, P0, R22, R7, RZ ;  /* 0x0000000716077210 */ /* 0x002fca0007f1e0ff */
        /* <DEDUP_REMOVED lines=8> */
.L_x_7:
[----:B----4-:R-:W-:Y:S01]  /*0c50*/  SHF.R.U64 R2, R2, R16, R3 ;  /* 0x0000001002027219 */ /* 0x010fe20000001203 */
[----:B--2---:R-:W-:Y:S01]  /*0c60*/  VIADD R3, R17, 0xffffffff ;  /* 0xffffffff11037836 */ /* 0x004fe20000000000 */
[----:B------:R-:W-:Y:S01]  /*0c70*/  LOP3.LUT R10, R23, R10, RZ, 0xc0, !PT ;  /* 0x0000000a170a7212 */ /* 0x000fe200078ec0ff */
[----:B------:R-:W-:Y:S01]  /*0c80*/  IMAD.MOV R11, RZ, RZ, -R11 ;  /* 0x000000ffff0b7224 */ /* 0x000fe200078e0a0b */
[----:B------:R-:W-:Y:S01]  /*0c90*/  R2UR UR22, R24 ;  /* 0x00000000181672ca */ /* 0x000fe200000e0000 */
[----:B------:R-:W-:Y:S01]  /*0ca0*/  IMAD.MOV R4, RZ, RZ, -R2 ;  /* 0x000000ffff047224 */ /* 0x000fe200078e0a02 */
[----:B------:R-:W-:Y:S01]  /*0cb0*/  LOP3.LUT R3, R12, R3, RZ, 0xc0, !PT ;  /* 0x000000030c037212 */ /* 0x000fe200078ec0ff */
[----:B------:R-:W-:Y:S02]  /*0cc0*/  @P4 IMAD R8, R13, R11, R0 ;  /* 0x0000000b0d084224 */ /* 0x000fe400078e0200 */
[----:B------:R-:W-:Y:S02]  /*0cd0*/  IMAD R9, R9, R2, R10 ;  /* 0x0000000209097224 */ /* 0x000fe400078e020a */
[----:B0-----:R-:W-:-:S02]  /*0ce0*/  IMAD R0, R4, R21, R22 ;  /* 0x0000001504007224 */ /* 0x001fc400078e0216 */
[----:B------:R-:W-:Y:S02]  /*0cf0*/  IMAD R8, R9, R20, R8 ;  /* 0x0000001409087224 */ /* 0x000fe400078e0208 */
[----:B------:R-:W-:Y:S02]  /*0d00*/  IMAD R3, R0, R17, R3 ;  /* 0x0000001100037224 */ /* 0x000fe400078e0203 */
[----:B------:R-:W-:-:S03]  /*0d10*/  IMAD.MOV.U32 R4, RZ, RZ, 0x1 ;  /* 0x00000001ff047424 */ /* 0x000fc600078e00ff */
[----:B------:R-:W-:Y:S02]  /*0d20*/  SEL R2, R3, R8, !P4 ;  /* 0x0000000803027207 */ /* 0x000fe40006000000 */
[----:B------:R-:W-:-:S03]  /*0d30*/  SEL R0, R8, R3, !P4 ;  /* 0x0000000308007207 */ /* 0x000fc60006000000 */
[----:B------:R0:W-:Y:S04]  /*0d40*/  STL [R1+0x80], R2 ;  /* 0x0000800201007387 */ /* 0x0001e80000100800 */
[----:B------:R0:W-:Y:S02]  /*0d50*/  STL [R1+0x84], R0 ;  /* 0x0000840001007387 */ /* 0x0001e40000100800 */
.L_x_5:
[----:B------:R-:W-:-:S08]  /*0d60*/  NOP ;  /* 0x0000000000007918 */ /* 0x000fd00000000000 */
[----:B------:R-:W1:Y:S02]  /*0d70*/  USETMAXREG.TRY_ALLOC.CTAPOOL UP0, 0xe8 ;  /* 0x000000e8000079c8 */ /* 0x000e640008000600 */
[----:B-1----:R-:W-:-:S13]  /*0d80*/  PLOP3.LUT P0, PT, PT, PT, UP0, 0x80, 0x0 ;  /* 0x000000000000781c */ /* 0x002fda0003f0f008 */
[----:B------:R-:W-:Y:S05]  /*0d90*/  @!P0 BRA `(.L_x_5) ;  /* 0xfffffffc00f08947 */ /* 0x000fea000383ffff */
[----:B------:R-:W-:Y:S01]  /*0da0*/  ULDC.64 UR4, c[0x0][0x598] ;  /* 0x0001660000047ab9 */ /* 0x000fe20000000a00 */
[----:B------:R-:W-:Y:S01]  /*0db0*/  ULDC.64 UR14, c[0x0][0x208] ;  /* 0x00008200000e7ab9 */ /* 0x000fe20000000a00 */
[----:B------:R-:W-:-:S04]  /*0dc0*/  ISETP.NE.U32.AND P0, PT, RZ, UR4, PT ;  /* 0x00000004ff007c0c */ /* 0x000fc8000bf05070 */
[----:B------:R-:W-:-:S13]  /*0dd0*/  ISETP.NE.AND.EX P0, PT, RZ, UR5, PT, P0 ;  /* 0x00000005ff007c0c */ /* 0x000fda000bf05300 */
[----:B------:R-:W-:Y:S05]  /*0de0*/  @!P0 BRA `(.L_x_8) ;  /* 0x0000000000208947 */ /* 0x000fea0003800000 */
[----:B0-----:R-:W0:Y:S02]  /*0df0*/  LDC.64 R2, c[0x0][0x598] ;  /* 0x00016600ff027b82 */ /* 0x001e240000000a00 */
[----:B0-----:R-:W2:Y:S02]  /*0e00*/  LDG.E.64 R2, desc[UR14][R2.64] ;  /* 0x0000000e02027981 */ /* 0x001ea4000c1e1b00 */
[----:B--2---:R-:W-:-:S04]  /*0e10*/  ISETP.NE.U32.AND P0, PT, R2, RZ, PT ;  /* 0x000000ff0200720c */ /* 0x004fc80003f05070 */
[----:B------:R-:W-:-:S13]  /*0e20*/  ISETP.NE.AND.EX P0, PT, R3, RZ, PT, P0 ;  /* 0x000000ff0300720c */ /* 0x000fda0003f05300 */
[----:B------:R-:W-:Y:S05]  /*0e30*/  @!P0 BRA `(.L_x_8) ;  /* 0x00000000000c8947 */ /* 0x000fea0003800000 */
[----:B------:R-:W2:Y:S02]  /*0e40*/  LD.E R2, desc[UR14][R2.64] ;  /* 0x0000000e02027980 */ /* 0x000ea4000c101900 */
[----:B--2---:R-:W-:Y:S01]  /*0e50*/  R2UR UR20, R2 ;  /* 0x00000000021472ca */ /* 0x004fe200000e0000 */
[----:B------:R-:W-:-:S14]  /*0e60*/  BRA `(.L_x_9) ;  /* 0x0000000000247947 */ /* 0x000fdc0003800000 */
.L_x_8:
[----:B------:R-:W-:Y:S02]  /*0e70*/  ULDC.64 UR4, c[0x0][0x588] ;  /* 0x0001620000047ab9 */ /* 0x000fe40000000a00 */
[----:B------:R-:W-:-:S04]  /*0e80*/  ISETP.NE.U32.AND P0, PT, RZ, UR4, PT ;  /* 0x00000004ff007c0c */ /* 0x000fc8000bf05070 */
[----:B------:R-:W-:-:S13]  /*0e90*/  ISETP.NE.AND.EX P0, PT, RZ, UR5, PT, P0 ;  /* 0x00000005ff007c0c */ /* 0x000fda000bf05300 */
[----:B------:R-:W-:Y:S05]  /*0ea0*/  @!P0 BRA `(.L_x_10) ;  /* 0x0000000000108947 */ /* 0x000fea0003800000 */
[----:B0-----:R-:W0:Y:S02]  /*0eb0*/  LDC.64 R2, c[0x0][0x588] ;  /* 0x00016200ff027b82 */ /* 0x001e240000000a00 */
[----:B0-----:R-:W2:Y:S02]  /*0ec0*/  LDG.E R2, desc[UR14][R2.64] ;  /* 0x0000000e02027981 */ /* 0x001ea4000c1e1900 */
[----:B--2---:R-:W-:Y:S01]  /*0ed0*/  R2UR UR20, R2 ;  /* 0x00000000021472ca */ /* 0x004fe200000e0000 */
[----:B------:R-:W-:-:S14]  /*0ee0*/  BRA `(.L_x_9) ;  /* 0x0000000000047947 */ /* 0x000fdc0003800000 */
.L_x_10:
[----:B------:R-:W-:-:S05]  /*0ef0*/  ULDC UR20, c[0x0][0x580] ;  /* 0x0001600000147ab9 */ /* 0x000fca0000000800 */
.L_x_9:
[----:B------:R-:W-:Y:S02]  /*0f00*/  ULDC.64 UR4, c[0x0][0x5a0] ;  /* 0x0001680000047ab9 */ /* 0x000fe40000000a00 */
        /* <DEDUP_REMOVED lines=11> */
.L_x_11:
        /* <DEDUP_REMOVED lines=8> */
.L_x_13:
[----:B------:R-:W-:-:S05]  /*1040*/  ULDC UR21, c[0x0][0x584] ;  /* 0x0001610000157ab9 */ /* 0x000fca0000000800 */
.L_x_12:
[----:B------:R-:W-:-:S13]  /*1050*/  LOP3.LUT P0, RZ, R4, 0xff, RZ, 0xc0, !PT ;  /* 0x000000ff04ff7812 */ /* 0x000fda000780c0ff */
[----:B------:R-:W-:Y:S05]  /*1060*/  @!P0 EXIT ;  /* 0x000000000000894d */ /* 0x000fea0003800000 */
[----:B------:R-:W-:Y:S01]  /*1070*/  ULDC UR4, c[0x0][0x28c] ;  /* 0x0000a30000047ab9 */ /* 0x000fe20000000800 */
[----:B------:R-:W-:Y:S02]  /*1080*/  ULOP3.LUT UR23, UR13, 0x1, URZ, 0xfc, !UPT ;  /* 0x000000010d177892 */ /* 0x000fe4000f8efc3f */
[----:B------:R-:W-:-:S04]  /*1090*/  UIADD3 UR4, UR4, 0x3f, URZ ;  /* 0x0000003f04047890 */ /* 0x000fc8000fffe03f */
[----:B------:R-:W-:-:S04]  /*10a0*/  USHF.R.S32.HI UR5, URZ, 0x1f, UR4 ;  /* 0x0000001f3f057899 */ /* 0x000fc80008011404 */
[----:B------:R-:W-:-:S03]  /*10b0*/  ULEA.HI UR5, UR5, UR4, URZ, 0x6 ;  /* 0x0000000405057291 */ /* 0x000fc6000f8f303f */
[----:B------:R-:W-:Y:S01]  /*10c0*/  UMOV UR4, URZ ;  /* 0x0000003f00047c82 */ /* 0x000fe20008000000 */
[----:B------:R-:W-:-:S03]  /*10d0*/  USHF.R.S32.HI UR9, URZ, 0x6, UR5 ;  /* 0x000000063f097899 */ /* 0x000fc60008011405 */
[----:B------:R-:W-:-:S09]  /*10e0*/  UMOV UR5, URZ ;  /* 0x0000003f00057c82 */ /* 0x000fd20008000000 */
.L_x_294:
[----:B0-----:R-:W0:Y:S01]  /*10f0*/  S2R R0, SR_TID.X ;  /* 0x0000000000007919 */ /* 0x001e220000002100 */
[----:B-1----:R-:W1:Y:S01]  /*1100*/  S2UR UR17, SR_CgaCtaId ;  /* 0x00000000001179c3 */ /* 0x002e620000008800 */
[----:B------:R-:W-:Y:S01]  /*1110*/  UMOV UR16, 0x400 ;  /* 0x0000040000107882 */ /* 0x000fe20000000000 */
[----:B------:R-:W-:Y:S01]  /*1120*/  UMOV UR6, URZ ;  /* 0x0000003f00067c82 */ /* 0x000fe20008000000 */
[----:B------:R-:W-:Y:S01]  /*1130*/  STL [R1+0x74], RZ ;  /* 0x000074ff01007387 */ /* 0x000fe20000100800 */
[----:B------:R-:W-:Y:S01]  /*1140*/  UMOV UR7, URZ ;  /* 0x0000003f00077c82 */ /* 0x000fe20008000000 */
[----:B------:R-:W-:Y:S01]  /*1150*/  UMOV UR8, URZ ;  /* 0x0000003f00087c82 */ /* 0x000fe20008000000 */
[----:B------:R-:W-:Y:S01]  /*1160*/  CS2R R4, SRZ ;  /* 0x0000000000047805 */ /* 0x000fe2000001ff00 */
[----:B------:R-:W-:Y:S01]  /*1170*/  STL [R1+0x70], RZ ;  /* 0x000070ff01007387 */ /* 0x000fe20000100800 */
[----:B--2---:R-:W2:Y:S01]  /*1180*/  LDC R2, c[0x0][0x28c] ;  /* 0x0000a300ff027b82 */ /* 0x004ea20000000800 */
[----:B------:R-:W-:-:S02]  /*1190*/  CS2R R6, SRZ ;  /* 0x0000000000067805 */ /* 0x000fc4000001ff00 */
[----:B------:R-:W-:Y:S01]  /*11a0*/  CS2R R8, SRZ ;  /* 0x0000000000087805 */ /* 0x000fe2000001ff00 */
[----:B------:R-:W-:Y:S01]  /*11b0*/  STL [R1+0x6c], RZ ;  /* 0x00006cff01007387 */ /* 0x000fe20000100800 */
[----:B------:R-:W-:Y:S02]  /*11c0*/  CS2R R10, SRZ ;  /* 0x00000000000a7805 */ /* 0x000fe4000001ff00 */
[----:B------:R-:W-:Y:S02]  /*11d0*/  CS2R R12, SRZ ;  /* 0x00000000000c7805 */ /* 0x000fe4000001ff00 */
[----:B------:R-:W-:Y:S01]  /*11e0*/  CS2R R14, SRZ ;  /* 0x00000000000e7805 */ /* 0x000fe2000001ff00 */
[----:B------:R-:W-:Y:S01]  /*11f0*/  STL [R1+0x68], RZ ;  /* 0x000068ff01007387 */ /* 0x000fe20000100800 */
[----:B------:R-:W-:Y:S02]  /*1200*/  CS2R R16, SRZ ;  /* 0x0000000000107805 */ /* 0x000fe4000001ff00 */
        /* <DEDUP_REMOVED lines=13> */
[----:B------:R-:W-:Y:S02]  /*12e0*/  CS2R R166, SRZ ;  /* 0x0000000000a67805 */ /* 0x000fe4000001ff00 */
[----:B0-----:R-:W-:Y:S01]  /*12f0*/  LOP3.LUT R0, R0, 0x80, RZ, 0xc0, !PT ;  /* 0x0000008000007812 */ /* 0x001fe200078ec0ff */
[----:B------:R-:W-:Y:S01]  /*1300*/  STL [R1+0x58], RZ ;  /* 0x000058ff01007387 */ /* 0x000fe20000100800 */
[----:B--2---:R-:W-:-:S02]  /*1310*/  ISETP.GE.AND P0, PT, R2, 0x1, PT ;  /* 0x000000010200780c */ /* 0x004fc40003f06270 */
[----:B------:R-:W-:Y:S02]  /*1320*/  CS2R R2, SRZ ;  /* 0x0000000000027805 */ /* 0x000fe4000001ff00 */
[----:B------:R-:W-:Y:S01]  /*1330*/  SHF.R.U32.HI R0, RZ, 0x7, R0 ;  /* 0x00000007ff007819 */ /* 0x000fe20000011600 */
[----:B------:R-:W-:Y:S01]  /*1340*/  STL [R1+0x54], RZ ;  /* 0x000054ff01007387 */ /* 0x000fe20000100800 */
[----:B------:R-:W-:Y:S02]  /*1350*/  CS2R R168, SRZ ;  /* 0x0000000000a87805 */ /* 0x000fe4000001ff00 */
[----:B------:R-:W-:Y:S02]  /*1360*/  CS2R R170, SRZ ;  /* 0x0000000000aa7805 */ /* 0x000fe4000001ff00 */
[----:B------:R-:W-:Y:S01]  /*1370*/  CS2R R172, SRZ ;  /* 0x0000000000ac7805 */ /* 0x000fe2000001ff00 */
[----:B------:R-:W-:Y:S01]  /*1380*/  STL [R1+0x50], RZ ;  /* 0x000050ff01007387 */ /* 0x000fe20000100800 */
[----:B------:R-:W-:-:S02]  /*1390*/  CS2R R174, SRZ ;  /* 0x0000000000ae7805 */ /* 0x000fc4000001ff00 */
[----:B------:R-:W-:Y:S02]  /*13a0*/  CS2R R176, SRZ ;  /* 0x0000000000b07805 */ /* 0x000fe4000001ff00 */
[----:B------:R-:W-:Y:S01]  /*13b0*/  CS2R R178, SRZ ;  /* 0x0000000000b27805 */ /* 0x000fe2000001ff00 */
[----:B------:R-:W0:Y:S01]  /*13c0*/  SHFL.IDX PT, R0, R0, RZ, 0x1f ;  /* 0x00001fff00007589 */ /* 0x000e2200000e0000 */
[----:B------:R-:W-:Y:S02]  /*13d0*/  CS2R R180, SRZ ;  /* 0x0000000000b47805 */ /* 0x000fe4000001ff00 */
[----:B------:R-:W-:Y:S02]  /*13e0*/  CS2R R182, SRZ ;  /* 0x0000000000b67805 */ /* 0x000fe4000001ff00 */
[----:B------:R-:W-:Y:S01]  /*13f0*/  CS2R R184, SRZ ;  /* 0x0000000000b87805 */ /* 0x000fe2000001ff00 */
[----:B------:R2:W-:Y:S01]  /*1400*/  STL [R1+0x4c], RZ ;  /* 0x00004cff01007387 */ /* 0x0005e20000100800 */
[----:B------:R-:W-:-:S02]  /*1410*/  CS2R R186, SRZ ;  /* 0x0000000000ba7805 */ /* 0x000fc4000001ff00 */
[----:B------:R-:W-:Y:S02]  /*1420*/  CS2R R188, SRZ ;  /* 0x0000000000bc7805 */ /* 0x000fe4000001ff00 */
[----:B------:R-:W-:Y:S01]  /*1430*/  CS2R R190, SRZ ;  /* 0x0000000000be7805 */ /* 0x000fe2000001ff00 */
[----:B------:R2:W-:Y:S01]  /*1440*/  STL [R1+0x48], RZ ;  /* 0x000048ff01007387 */ /* 0x0005e20000100800 */
        /* <DEDUP_REMOVED lines=14> */
[----:B------:R-:W-:Y:S02]  /*1530*/  CS2R R214, SRZ ;  /* 0x0000000000d67805 */ /* 0x000fe4000001ff00 */
[----:B0-----:R-:W-:Y:S01]  /*1540*/  R2UR UR11, R0 ;  /* 0x00000000000b72ca */ /* 0x001fe200000e0000 */
[----:B------:R2:W-:Y:S01]  /*1550*/  STL [R1+0x38], RZ ;  /* 0x000038ff01007387 */ /* 0x0005e20000100800 */
[----:B------:R-:W-:Y:S01]  /*1560*/  IMAD.MOV.U32 R0, RZ, RZ, RZ ;  /* 0x000000ffff007224 */ /* 0x000fe200078e00ff */
[----:B------:R-:W-:Y:S02]  /*1570*/  CS2R R216, SRZ ;  /* 0x0000000000d87805 */ /* 0x000fe4000001ff00 */
[----:B------:R-:W-:Y:S01]  /*1580*/  CS2R R218, SRZ ;  /* 0x0000000000da7805 */ /* 0x000fe2000001ff00 */
[----:B------:R2:W-:Y:S01]  /*1590*/  STL [R1+0x34], RZ ;  /* 0x000034ff01007387 */ /* 0x0005e20000100800 */
[----:B------:R-:W-:-:S02]  /*15a0*/  CS2R R220, SRZ ;  /* 0x0000000000dc7805 */ /* 0x000fc4000001ff00 */
[----:B------:R-:W-:Y:S02]  /*15b0*/  CS2R R222, SRZ ;  /* 0x0000000000de7805 */ /* 0x000fe4000001ff00 */
[----:B------:R-:W-:Y:S01]  /*15c0*/  CS2R R224, SRZ ;  /* 0x0000000000e07805 */ /* 0x000fe2000001ff00 */
[----:B------:R2:W-:Y:S01]  /*15d0*/  STL [R1+0x30], RZ ;  /* 0x000030ff01007387 */ /* 0x0005e20000100800 */
[----:B------:R-:W-:Y:S01]  /*15e0*/  IMAD.MOV.U32 R226, RZ, RZ, RZ ;  /* 0x000000ffffe27224 */ /* 0x000fe200078e00ff */
[----:B------:R-:W-:Y:S01]  /*15f0*/  CS2R R88, SRZ ;  /* 0x0000000000587805 */ /* 0x000fe2000001ff00 */
[----:B------:R-:W-:Y:S01]  /*1600*/  IMAD.U32 R227, RZ, RZ, UR4 ;  /* 0x00000004ffe37e24 */ /* 0x000fe2000f8e00ff */
[----:B------:R2:W-:Y:S01]  /*1610*/  STL [R1+0x2c], RZ ;  /* 0x00002cff01007387 */ /* 0x0005e20000100800 */
[----:B------:R-:W-:Y:S01]  /*1620*/  ULEA.HI UR10, UR11, UR11, URZ, 0x1 ;  /* 0x0000000b0b0a7291 */ /* 0x000fe2000f8f083f */
[----:B------:R-:W-:Y:S02]  /*1630*/  CS2R R90, SRZ ;  /* 0x00000000005a7805 */ /* 0x000fe4000001ff00 */
[----:B------:R-:W-:Y:S01]  /*1640*/  CS2R R92, SRZ ;  /* 0x00000000005c7805 */ /* 0x000fe2000001ff00 */
[----:B------:R2:W-:Y:S01]  /*1650*/  STL [R1+0x28], RZ ;  /* 0x000028ff01007387 */ /* 0x0005e20000100800 */
[----:B------:R-:W-:Y:S01]  /*1660*/  ULOP3.LUT UR12, UR10, 0xffffe, URZ, 0xc0, !UPT ;  /* 0x000ffffe0a0c7892 */ /* 0x000fe2000f8ec03f */
[----:B------:R-:W-:Y:S01]  /*1670*/  CS2R R94, SRZ ;  /* 0x00000000005e7805 */ /* 0x000fe2000001ff00 */
[----:B-1----:R-:W-:Y:S01]  /*1680*/  ULEA UR10, UR17, UR16, 0x18 ;  /* 0x00000010110a7291 */ /* 0x002fe2000f8ec03f */
[----:B------:R2:W-:Y:S01]  /*1690*/  STL [R1+0x24], RZ ;  /* 0x000024ff01007387 */ /* 0x0005e20000100800 */
[----:B------:R-:W-:Y:S01]  /*16a0*/  UIADD3 UR12, UR11, -UR12, URZ ;  /* 0x8000000c0b0c7290 */ /* 0x000fe2000fffe03f */
[----:B------:R-:W-:-:S02]  /*16b0*/  CS2R R96, SRZ ;  /* 0x0000000000607805 */ /* 0x000fc4000001ff00 */
[----:B------:R-:W-:Y:S01]  /*16c0*/  CS2R R98, SRZ ;  /* 0x0000000000627805 */ /* 0x000fe2000001ff00 */
[----:B------:R2:W-:Y:S01]  /*16d0*/  STL [R1+0x20], RZ ;  /* 0x000020ff01007387 */ /* 0x0005e20000100800 */
[----:B------:R-:W-:Y:S01]  /*16e0*/  ULEA UR12, UR12, UR10, 0xc ;  /* 0x0000000a0c0c7291 */ /* 0x000fe2000f8e603f */
[----:B------:R-:W-:Y:S02]  /*16f0*/  CS2R R100, SRZ ;  /* 0x0000000000647805 */ /* 0x000fe4000001ff00 */
[----:B------:R-:W-:Y:S01]  /*1700*/  CS2R R102, SRZ ;  /* 0x0000000000667805 */ /* 0x000fe2000001ff00 */
[----:B------:R2:W-:Y:S01]  /*1710*/  STL [R1+0x1c], RZ ;  /* 0x00001cff01007387 */ /* 0x0005e20000100800 */
[----:B------:R-:W-:Y:S01]  /*1720*/  UIADD3 UR12, UR12, 0x180, URZ ;  /* 0x000001800c0c7890 */ /* 0x000fe2000fffe03f */
[----:B------:R-:W-:Y:S02]  /*1730*/  CS2R R104, SRZ ;  /* 0x0000000000687805 */ /* 0x000fe4000001ff00 */
[----:B------:R-:W-:Y:S01]  /*1740*/  CS2R R106, SRZ ;  /* 0x00000000006a7805 */ /* 0x000fe2000001ff00 */
[----:B------:R2:W-:Y:S01]  /*1750*/  STL [R1+0x18], RZ ;  /* 0x000018ff01007387 */ /* 0x0005e20000100800 */
[----:B------:R-:W-:Y:S01]  /*1760*/  USHF.R.U32.HI UR11, URZ, 0x4, UR12 ;  /* 0x000000043f0b7899 */ /* 0x000fe2000801160c */
[----:B------:R-:W-:-:S02]  /*1770*/  CS2R R108, SRZ ;  /* 0x00000000006c7805 */ /* 0x000fc4000001ff00 */
[----:B------:R-:W-:Y:S01]  /*1780*/  CS2R R110, SRZ ;  /* 0x00000000006e7805 */ /* 0x000fe2000001ff00 */
[----:B------:R2:W-:Y:S01]  /*1790*/  STL [R1+0x14], RZ ;  /* 0x000014ff01007387 */ /* 0x0005e20000100800 */
[----:B------:R-:W-:Y:S01]  /*17a0*/  ULOP3.LUT UR11, UR11, 0x3fff, URZ, 0xc0, !UPT ;  /* 0x00003fff0b0b7892 */ /* 0x000fe2000f8ec03f */
[----:B------:R-:W-:Y:S01]  /*17b0*/  CS2R R112, SRZ ;  /* 0x0000000000707805 */ /* 0x000fe2000001ff00 */
[----:B------:R-:W-:Y:S01]  /*17c0*/  UMOV UR12, UR5 ;  /* 0x00000005000c7c82 */ /* 0x000fe20008000000 */
        /* <DEDUP_REMOVED lines=16> */
[----:B------:R2:W-:Y:S01]  /*18d0*/  STL [R1], RZ ;  /* 0x000000ff01007387 */ /* 0x0005e20000100800 */
[----:B------:R-:W-:Y:S02]  /*18e0*/  CS2R R138, SRZ ;  /* 0x00000000008a7805 */ /* 0x000fe4000001ff00 */
[----:B------:R-:W-:Y:S02]  /*18f0*/  CS2R R140, SRZ ;  /* 0x00000000008c7805 */ /* 0x000fe4000001ff00 */
[----:B------:R-:W-:Y:S02]  /*1900*/  CS2R R142, SRZ ;  /* 0x00000000008e7805 */ /* 0x000fe4000001ff00 */
[----:B------:R-:W-:-:S02]  /*1910*/  CS2R R144, SRZ ;  /* 0x0000000000907805 */ /* 0x000fc4000001ff00 */
[----:B------:R-:W-:Y:S02]  /*1920*/  CS2R R146, SRZ ;  /* 0x0000000000927805 */ /* 0x000fe4000001ff00 */
[----:B------:R-:W-:Y:S02]  /*1930*/  CS2R R148, SRZ ;  /* 0x0000000000947805 */ /* 0x000fe4000001ff00 */
[----:B------:R-:W-:Y:S02]  /*1940*/  CS2R R150, SRZ ;  /* 0x0000000000967805 */ /* 0x000fe4000001ff00 */
[----:B------:R-:W-:Y:S02]  /*1950*/  CS2R R24, SRZ ;  /* 0x0000000000187805 */ /* 0x000fe4000001ff00 */
[----:B---34-:R-:W-:Y:S02]  /*1960*/  CS2R R26, SRZ ;  /* 0x00000000001a7805 */ /* 0x018fe4000001ff00 */
[----:B------:R-:W-:-:S02]  /*1970*/  CS2R R28, SRZ ;  /* 0x00000000001c7805 */ /* 0x000fc4000001ff00 */
[----:B------:R-:W-:Y:S02]  /*1980*/  CS2R R30, SRZ ;  /* 0x00000000001e7805 */ /* 0x000fe4000001ff00 */
[----:B------:R-:W-:Y:S02]  /*1990*/  CS2R R32, SRZ ;  /* 0x0000000000207805 */ /* 0x000fe4000001ff00 */
        /* <DEDUP_REMOVED lines=26> */
[----:B------:R-:W-:Y:S01]  /*1b40*/  CS2R R86, SRZ ;  /* 0x0000000000567805 */ /* 0x000fe2000001ff00 */
[----:B--2---:R-:W-:Y:S06]  /*1b50*/  @!P0 BRA `(.L_x_14) ;  /* 0x0000001000888947 */ /* 0x004fec0003800000 */
[----:B------:R-:W-:-:S06]  /*1b60*/  UISETP.NE.AND UP0, UPT, UR23, 0x3, UPT ;  /* 0x000000031700788c */ /* 0x000fcc000bf05270 */
[----:B------:R-:W-:-:S13]  /*1b70*/  PLOP3.LUT P1, PT, PT, PT, UP0, 0x80, 0x0 ;  /* 0x000000000000781c */ /* 0x000fda0003f2f008 */
[----:B------:R-:W-:Y:S05]  /*1b80*/  @!P1 BRA `(.L_x_15) ;  /* 0x0000000000049947 */ /* 0x000fea0003800000 */
[----:B------:R-:W-:Y:S01]  /*1b90*/  BPT.TRAP 0x1 ;  /* 0x000000040000795c */ /* 0x000fe20000300000 */
.L_x_15:
[----:B------:R-:W-:Y:S01]  /*1ba0*/  ULEA UR6, UR5, UR10, 0x3 ;  /* 0x0000000a05067291 */ /* 0x000fe2000f8e183f */
[----:B------:R-:W-:-:S05]  /*1bb0*/  IMAD.U32 R0, RZ, RZ, UR4 ;  /* 0x00000004ff007e24 */ /* 0x000fca000f8e00ff */
[----:B------:R-:W-:-:S04]  /*1bc0*/  SHF.L.U32 R0, R0, 0x1f, RZ ;  /* 0x0000001f00007819 */ /* 0x000fc800000006ff */
[----:B------:R0:W1:Y:S01]  /*1bd0*/  SYNCS.PHASECHK.TRANS64.TRYWAIT P0, [UR6], R0 ;  /* 0x00000000ff0075a7 */ /* 0x0000620008000146 */
[----:B------:R-:W-:Y:S05]  /*1be0*/  @!P1 BRA `(.L_x_16) ;  /* 0x0000000000049947 */ /* 0x000fea0003800000 */
[----:B------:R-:W-:Y:S01]  /*1bf0*/  BPT.TRAP 0x1 ;  /* 0x000000040000795c */ /* 0x000fe20000300000 */
.L_x_16:
[----:B-1----:R-:W-:Y:S05]  /*1c00*/  @P0 BRA `(.L_x_17) ;  /* 0x0000000000080947 */ /* 0x002fea0003800000 */
[----:B------:R-:W1:Y:S02]  /*1c10*/  SYNCS.PHASECHK.TRANS64.TRYWAIT P0, [UR6], R0 ;  /* 0x00000000ff0075a7 */ /* 0x000e640008000146 */
[----:B-1----:R-:W-:Y:S05]  /*1c20*/  @!P0 BRA `(.L_x_18) ;  /* 0x000000e800548947 */ /* 0x002fea0003800000 */
.L_x_17:
[----:B------:R-:W-:Y:S01]  /*1c30*/  UIADD3 UR6, UR10, 0x24180, URZ ;  /* 0x000241800a067890 */ /* 0x000fe2000fffe03f */
[----:B------:R-:W-:Y:S01]  /*1c40*/  WARPGROUP.ARRIVE ;  /* 0x00000000000079c5 */ /* 0x000fe20000000000 */
[----:B------:R-:W-:Y:S01]  /*1c50*/  ULOP3.LUT UR7, UR11, 0x10000, URZ, 0xfc, !UPT ;  /* 0x000100000b077892 */ /* 0x000fe2000f8efc3f */
[----:B------:R2:W-:Y:S01]  /*1c60*/  STL [R1+0x74], RZ ;  /* 0x000074ff01007387 */ /* 0x0005e20000100800 */
[----:B------:R-:W-:Y:S01]  /*1c70*/  USHF.R.U32.HI UR6, URZ, 0x4, UR6 ;  /* 0x000000043f067899 */ /* 0x000fe20008011606 */
[----:B01----:R-:W-:Y:S01]  /*1c80*/  IMAD.MOV.U32 R0, RZ, RZ, RZ ;  /* 0x000000ffff007224 */ /* 0x003fe200078e00ff */
[----:B------:R-:W-:Y:S01]  /*1c90*/  ULEA UR7, UR5, UR7, 0xa ;  /* 0x0000000705077291 */ /* 0x000fe2000f8e503f */
[----:B------:R2:W-:Y:S01]  /*1ca0*/  STL [R1+0x70], RZ ;  /* 0x000070ff01007387 */ /* 0x0005e20000100800 */
[----:B------:R-:W-:Y:S01]  /*1cb0*/  ULOP3.LUT UR6, UR6, 0x3fff, URZ, 0xc0, !UPT ;  /* 0x00003fff06067892 */ /* 0x000fe2000f8ec03f */
[----:B------:R-:W-:Y:S01]  /*1cc0*/  CS2R R2, SRZ ;  /* 0x0000000000027805 */ /* 0x000fe2000001ff00 */
[----:B------:R-:W-:Y:S01]  /*1cd0*/  UMOV UR17, 0x80000020 ;  /* 0x8000002000117882 */ /* 0x000fe20000000000 */
[----:B------:R-:W-:Y:S01]  /*1ce0*/  UMOV UR19, 0x80000020 ;  /* 0x8000002000137882 */ /* 0x000fe20000000000 */
[----:B------:R-:W-:Y:S01]  /*1cf0*/  ULOP3.LUT UR6, UR6, 0x10000, URZ, 0xfc, !UPT ;  /* 0x0001000006067892 */ /* 0x000fe2000f8efc3f */
[----:B------:R2:W-:Y:S01]  /*1d00*/  STL [R1+0x6c], RZ ;  /* 0x00006cff01007387 */ /* 0x0005e20000100800 */
[----:B------:R-:W-:Y:S01]  /*1d10*/  UMOV UR16, UR7 ;  /* 0x0000000700107c82 */ /* 0x000fe20008000000 */
[----:B------:R-:W-:Y:S01]  /*1d20*/  CS2R R4, SRZ ;  /* 0x0000000000047805 */ /* 0x000fe2000001ff00 */
[----:B------:R-:W-:Y:S01]  /*1d30*/  ULEA UR8, UR5, UR6, 0x9 ;  /* 0x0000000605087291 */ /* 0x000fe2000f8e483f */
[----:B------:R2:W-:Y:S01]  /*1d40*/  STL [R1+0x68], RZ ;  /* 0x000068ff01007387 */ /* 0x0005e20000100800 */
[----:B------:R-:W-:Y:S01]  /*1d50*/  CS2R R6, SRZ ;  /* 0x0000000000067805 */ /* 0x000fe2000001ff00 */
[----:B------:R-:W-:Y:S01]  /*1d60*/  UMOV UR6, 0x2 ;  /* 0x0000000200067882 */ /* 0x000fe20000000000 */
[----:B------:R-:W-:Y:S01]  /*1d70*/  CS2R R8, SRZ ;  /* 0x0000000000087805 */ /* 0x000fe2000001ff00 */
[----:B------:R2:W-:Y:S01]  /*1d80*/  STL [R1+0x64], RZ ;  /* 0x000064ff01007387 */ /* 0x0005e20000100800 */
[----:B------:R-:W-:Y:S01]  /*1d90*/  CS2R R10, SRZ ;  /* 0x00000000000a7805 */ /* 0x000fe2000001ff00 */
[----:B------:R-:W-:Y:S01]  /*1da0*/  UMOV UR18, UR8 ;  /* 0x0000000800127c82 */ /* 0x000fe20008000000 */
[----:B------:R-:W-:Y:S01]  /*1db0*/  CS2R R12, SRZ ;  /* 0x00000000000c7805 */ /* 0x000fe2000001ff00 */
[----:B------:R-:W-:Y:S01]  /*1dc0*/  QGMMA.64x128x32.F32.E4M3.E4M3 R88, gdesc[UR16], RZ, !UPT ;  /* 0x01e00000105879f3 */ /* 0x000fe2000c7008ff */
[----:B------:R-:W-:Y:S01]  /*1dd0*/  UIADD3 UR16, UR7, 0x200, URZ ;  /* 0x0000020007107890 */ /* 0x000fe2000fffe03f */
[----:B------:R2:W-:Y:S01]  /*1de0*/  STL [R1+0x60], RZ ;  /* 0x000060ff01007387 */ /* 0x0005e20000100800 */
[----:B------:R-:W-:Y:S01]  /*1df0*/  UMOV UR17, 0x80000020 ;  /* 0x8000002000117882 */ /* 0x000fe20000000000 */
[----:B------:R-:W-:-:S02]  /*1e00*/  CS2R R14, SRZ ;  /* 0x00000000000e7805 */ /* 0x000fc4000001ff00 */
[----:B------:R-:W-:Y:S01]  /*1e10*/  CS2R R16, SRZ ;  /* 0x0000000000107805 */ /* 0x000fe2000001ff00 */
[----:B------:R2:W-:Y:S01]  /*1e20*/  STL [R1+0x5c], RZ ;  /* 0x00005cff01007387 */ /* 0x0005e20000100800 */
[----:B------:R-:W-:Y:S02]  /*1e30*/  CS2R R18, SRZ ;  /* 0x0000000000127805 */ /* 0x000fe4000001ff00 */
[----:B------:R-:W-:Y:S02]  /*1e40*/  CS2R R20, SRZ ;  /* 0x0000000000147805 */ /* 0x000fe4000001ff00 */
[----:B------:R-:W-:Y:S01]  /*1e50*/  CS2R R22, SRZ ;  /* 0x0000000000167805 */ /* 0x000fe2000001ff00 */
[----:B------:R2:W-:Y:S01]  /*1e60*/  STL [R1+0x58], RZ ;  /* 0x000058ff01007387 */ /* 0x0005e20000100800 */
[----:B------:R-:W-:Y:S01]  /*1e70*/  CS2R R152, SRZ ;  /* 0x0000000000987805 */ /* 0x000fe2000001ff00 */
[----:B------:R-:W-:Y:S01]  /*1e80*/  QGMMA.64x128x32.F32.E4M3.E4M3 R24, gdesc[UR16], RZ, !UPT ;  /* 0x01e00000101879f3 */ /* 0x000fe2000c7008ff */
[----:B------:R-:W-:Y:S01]  /*1e90*/  UIADD3 UR16, UR7, 0x2, URZ ;  /* 0x0000000207107890 */ /* 0x000fe2000fffe03f */
[----:B------:R2:W-:Y:S01]  /*1ea0*/  STL [R1+0x54], RZ ;  /* 0x000054ff01007387 */ /* 0x0005e20000100800 */
[----:B------:R-:W-:Y:S01]  /*1eb0*/  UIADD3 UR18, UR8, 0x2, URZ ;  /* 0x0000000208127890 */ /* 0x000fe2000fffe03f */
[----:B------:R-:W-:Y:S01]  /*1ec0*/  CS2R R154, SRZ ;  /* 0x00000000009a7805 */ /* 0x000fe2000001ff00 */
[----:B------:R-:W-:Y:S01]  /*1ed0*/  UMOV UR17, 0x80000020 ;  /* 0x8000002000117882 */ /* 0x000fe20000000000 */
        /* <DEDUP_REMOVED lines=9> */
[----:B------:R-:W-:Y:S02]  /*1f70*/  CS2R R166, SRZ ;  /* 0x0000000000a67805 */ /* 0x000fe4000001ff00 */
        /* <DEDUP_REMOVED lines=39> */
[----:B------:R-:W-:-:S03]  /*21f0*/  IMAD.MOV.U32 R226, RZ, RZ, RZ ;  /* 0x000000ffffe27224 */ /* 0x000fc600078e00ff */
[----:B------:R2:W-:Y:S04]  /*2200*/  STL [R1+0x1c], RZ ;  /* 0x00001cff01007387 */ /* 0x0005e80000100800 */
[----:B------:R2:W-:Y:S04]  /*2210*/  STL [R1+0x18], RZ ;  /* 0x000018ff01007387 */ /* 0x0005e80000100800 */
[----:B------:R2:W-:Y:S04]  /*2220*/  STL [R1+0x14], RZ ;  /* 0x000014ff01007387 */ /* 0x0005e80000100800 */
[----:B------:R2:W-:Y:S04]  /*2230*/  STL [R1+0x10], RZ ;  /* 0x000010ff01007387 */ /* 0x0005e80000100800 */
[----:B------:R2:W-:Y:S04]  /*2240*/  STL [R1+0xc], RZ ;  /* 0x00000cff01007387 */ /* 0x0005e80000100800 */
[----:B------:R2:W-:Y:S04]  /*2250*/  STL [R1+0x8], RZ ;  /* 0x000008ff01007387 */ /* 0x0005e80000100800 */
[----:B------:R2:W-:Y:S04]  /*2260*/  STL [R1+0x4], RZ ;  /* 0x000004ff01007387 */ /* 0x0005e80000100800 */
[----:B------:R2:W-:Y:S01]  /*2270*/  STL [R1], RZ ;  /* 0x000000ff01007387 */ /* 0x0005e20000100800 */
[----:B------:R-:W-:Y:S01]  /*2280*/  QGMMA.64x128x32.F32.E4M3.E4M3 R88, gdesc[UR16], R88 ;  /* 0x01e00000105879f3 */ /* 0x000fe20008700858 */
[----:B------:R-:W-:Y:S01]  /*2290*/  UIADD3 UR16, UR7, 0x202, URZ ;  /* 0x0000020207107890 */ /* 0x000fe2000fffe03f */
[----:B------:R-:W-:-:S02]  /*22a0*/  UMOV UR17, 0x80000020 ;  /* 0x8000002000117882 */ /* 0x000fc40000000000 */
[----:B------:R-:W-:Y:S02]  /*22b0*/  ULDC UR7, c[0x0][0x50c] ;  /* 0x0001430000077ab9 */ /* 0x000fe40000000800 */
[----:B------:R-:W-:-:S04]  /*22c0*/  UISETP.NE.AND UP0, UPT, UR7, 0x2, UPT ;  /* 0x000000020700788c */ /* 0x000fc8000bf05270 */
[----:B------:R-:W-:Y:S02]  /*22d0*/  USEL UR7, URZ, 0x1, UP0 ;  /* 0x000000013f077887 */ /* 0x000fe40008000000 */
[----:B------:R-:W-:Y:S04]  /*22e0*/  QGMMA.64x128x32.F32.E4M3.E4M3 R24, gdesc[UR16], R24, gsb0 ;  /* 0x01e00000101879f3 */ /* 0x000fe80008000818 */
[----:B------:R-:W-:-:S13]  /*22f0*/  ISETP.NE.AND P0, PT, RZ, UR7, PT ;  /* 0x00000007ff007c0c */ /* 0x000fda000bf05270 */
[----:B--2---:R-:W-:Y:S05]  /*2300*/  @!P0 BRA `(.L_x_19) ;  /* 0x0000000800808947 */ /* 0x004fea0003800000 */
[----:B------:R-:W-:Y:S02]  /*2310*/  WARPGROUP.DEPBAR.LE gsb0, 0x0 ;  /* 0x00008000000079c5 */ /* 0x000fe40000010000 */
[----:B------:R-:W-:-:S01]  /*2320*/  FADD R227, RZ, R58 ;  /* 0x0000003affe37221 */ /* 0x000fc20000000000 */
[----:B------:R-:W-:Y:S01]  /*2330*/  FADD R226, RZ, R88 ;  /* 0x00000058ffe27221 */ /* 0x000fe20000000000 */
[----:B------:R-:W-:-:S01]  /*2340*/  FADD R225, RZ, R89 ;  /* 0x00000059ffe17221 */ /* 0x000fc20000000000 */
[----:B------:R-:W-:Y:S01]  /*2350*/  FADD R224, RZ, R90 ;  /* 0x0000005affe07221 */ /* 0x000fe20000000000 */
[----:B------:R-:W-:-:S01]  /*2360*/  FADD R223, RZ, R91 ;  /* 0x0000005bffdf7221 */ /* 0x000fc20000000000 */
[----:B------:R0:W-:Y:S01]  /*2370*/  STL [R1], R227 ;  /* 0x000000e301007387 */ /* 0x0001e20000100800 */
[----:B------:R-:W-:-:S01]  /*2380*/  FADD R222, RZ, R92 ;  /* 0x0000005cffde7221 */ /* 0x000fc20000000000 */
[----:B------:R-:W-:Y:S01]  /*2390*/  FADD R221, RZ, R93 ;  /* 0x0000005dffdd7221 */ /* 0x000fe20000000000 */
[----:B------:R-:W-:-:S01]  /*23a0*/  FADD R220, RZ, R94 ;  /* 0x0000005effdc7221 */ /* 0x000fc20000000000 */
[----:B------:R-:W-:Y:S01]  /*23b0*/  FADD R219, RZ, R95 ;  /* 0x0000005fffdb7221 */ /* 0x000fe20000000000 */
[----:B------:R-:W-:-:S01]  /*23c0*/  FADD R218, RZ, R96 ;  /* 0x00000060ffda7221 */ /* 0x000fc20000000000 */
[----:B------:R-:W-:Y:S01]  /*23d0*/  FADD R217, RZ, R97 ;  /* 0x00000061ffd97221 */ /* 0x000fe20000000000 */
[----:B------:R-:W-:-:S01]  /*23e0*/  FADD R216, RZ, R98 ;  /* 0x00000062ffd87221 */ /* 0x000fc20000000000 */
[----:B------:R-:W-:Y:S01]  /*23f0*/  FADD R215, RZ, R99 ;  /* 0x00000063ffd77221 */ /* 0x000fe20000000000 */
[----:B------:R-:W-:-:S01]  /*2400*/  FADD R214, RZ, R100 ;  /* 0x00000064ffd67221 */ /* 0x000fc20000000000 */
[----:B0-----:R-:W-:Y:S01]  /*2410*/  FADD R227, RZ, R59 ;  /* 0x0000003bffe37221 */ /* 0x001fe20000000000 */
[----:B------:R-:W-:-:S01]  /*2420*/  FADD R213, RZ, R101 ;  /* 0x00000065ffd57221 */ /* 0x000fc20000000000 */
[----:B------:R-:W-:Y:S01]  /*2430*/  FADD R212, RZ, R102 ;  /* 0x00000066ffd47221 */ /* 0x000fe20000000000 */
[----:B------:R-:W-:-:S01]  /*2440*/  FADD R211, RZ, R103 ;  /* 0x00000067ffd37221 */ /* 0x000fc20000000000 */
[----:B------:R-:W-:Y:S01]  /*2450*/  FADD R210, RZ, R104 ;  /* 0x00000068ffd27221 */ /* 0x000fe20000000000 */
[----:B------:R0:W-:Y:S01]  /*2460*/  STL [R1+0x4], R227 ;  /* 0x000004e301007387 */ /* 0x0001e20000100800 */
        /* <DEDUP_REMOVED lines=93> */
[----:B------:R-:W-:Y:S01]  /*2a40*/  UMOV UR6, URZ ;  /* 0x0000003f00067c82 */ /* 0x000fe20008000000 */
[----:B0-----:R-:W-:-:S05]  /*2a50*/  FADD R227, RZ, R66 ;  /* 0x00000042ffe37221 */ /* 0x001fca0000000000 */
[----:B------:R0:W-:Y:S02]  /*2a60*/  STL [R1+0x20], R227 ;  /* 0x000020e301007387 */ /* 0x0001e40000100800 */
        /* <DEDUP_REMOVED lines=42> */
.L_x_19:
[----:B------:R-:W-:-:S04]  /*2d10*/  UIADD3 UR12, UR5, 0x1, URZ ;  /* 0x00000001050c7890 */ /* 0x000fc8000fffe03f */
[----:B------:R-:W-:-:S04]  /*2d20*/  UISETP.NE.AND UP0, UPT, UR12, 0x9, UPT ;  /* 0x000000090c00788c */ /* 0x000fc8000bf05270 */
[----:B------:R-:W-:Y:S02]  /*2d30*/  USEL UR8, URZ, 0x1, UP0 ;  /* 0x000000013f087887 */ /* 0x000fe40008000000 */
[----:B------:R-:W-:Y:S02]  /*2d40*/  USEL UR12, UR12, URZ, UP0 ;  /* 0x0000003f0c0c7287 */ /* 0x000fe40008000000 */
[----:B------:R-:W-:-:S06]  /*2d50*/  ULOP3.LUT UR8, UR4, UR8, URZ, 0x3c, !UPT ;  /* 0x0000000804087292 */ /* 0x000fcc000f8e3c3f */
[----:B0-----:R-:W-:Y:S01]  /*2d60*/  IMAD.U32 R227, RZ, RZ, UR8 ;  /* 0x00000008ffe37e24 */ /* 0x001fe2000f8e00ff */
[----:B------:R-:W-:-:S06]  /*2d70*/  UMOV UR8, 0x1 ;  /* 0x0000000100087882 */ /* 0x000fcc0000000000 */
.L_x_14:
[----:B------:R-:W-:-:S04]  /*2d80*/  UISETP.LT.AND UP0, UPT, UR9, 0x1, UPT ;  /* 0x000000010900788c */ /* 0x000fc8000bf01270 */
[----:B------:R-:W-:-:S04]  /*2d90*/  USEL UR16, UR9, 0x1, UP0 ;  /* 0x0000000109107887 */ /* 0x000fc80008000000 */
[----:B------:R-:W-:-:S04]  /*2da0*/  UIADD3 UR16, UR9, -UR16, URZ ;  /* 0x8000001009107290 */ /* 0x000fc8000fffe03f */
[----:B------:R-:W-:-:S06]  /*2db0*/  UISETP.GE.AND UP0, UPT, UR16, 0x1, UPT ;  /* 0x000000011000788c */ /* 0x000fcc000bf06270 */
[----:B------:R-:W-:-:S13]  /*2dc0*/  PLOP3.LUT P0, PT, PT, PT, UP0, 0x80, 0x0 ;  /* 0x000000000000781c */ /* 0x000fda0003f0f008 */
[----:B------:R-:W-:Y:S05]  /*2dd0*/  @!P0 BRA `(.L_x_20) ;  /* 0x0000001000a48947 */ /* 0x000fea0003800000 */
[----:B------:R-:W-:Y:S01]  /*2de0*/  IMAD.U32 R228, RZ, RZ, UR16 ;  /* 0x00000010ffe47e24 */ /* 0x000fe2000f8e00ff */
[----:B------:R-:W-:Y:S01]  /*2df0*/  UMOV UR24, UR5 ;  /* 0x0000000500187c82 */ /* 0x000fe20008000000 */
[----:B------:R-:W-:-:S05]  /*2e00*/  ULDC UR25, c[0x0][0x50c] ;  /* 0x0001430000197ab9 */ /* 0x000fca0000000800 */
.L_x_28:
[----:B------:R-:W-:-:S06]  /*2e10*/  UISETP.NE.AND UP0, UPT, UR23, 0x3, UPT ;  /* 0x000000031700788c */ /* 0x000fcc000bf05270 */
[----:B------:R-:W-:-:S13]  /*2e20*/  PLOP3.LUT P1, PT, PT, PT, UP0, 0x80, 0x0 ;  /* 0x000000000000781c */ /* 0x000fda0003f2f008 */
[----:B01----:R-:W-:Y:S05]  /*2e30*/  @!P1 BRA `(.L_x_21) ;  /* 0x0000000000049947 */ /* 0x003fea0003800000 */
[----:B------:R-:W-:Y:S01]  /*2e40*/  BPT.TRAP 0x1 ;  /* 0x000000040000795c */ /* 0x000fe20000300000 */
.L_x_21:
[----:B------:R-:W0:Y:S01]  /*2e50*/  S2UR UR16, SR_CgaCtaId ;  /* 0x00000000001079c3 */ /* 0x000e220000008800 */
[----:B------:R-:W-:Y:S01]  /*2e60*/  UMOV UR10, 0x400 ;  /* 0x00000400000a7882 */ /* 0x000fe20000000000 */
[----:B------:R-:W-:Y:S01]  /*2e70*/  SHF.L.U32 R229, R227, 0x1f, RZ ;  /* 0x0000001fe3e57819 */ /* 0x000fe200000006ff */
[----:B0-----:R-:W-:-:S04]  /*2e80*/  ULEA UR10, UR16, UR10, 0x18 ;  /* 0x0000000a100a7291 */ /* 0x001fc8000f8ec03f */
[----:B------:R-:W-:-:S09]  /*2e90*/  ULEA UR16, UR12, UR10, 0x3 ;  /* 0x0000000a0c107291 */ /* 0x000fd2000f8e183f */
[----:B------:R0:W1:Y:S01]  /*2ea0*/  SYNCS.PHASECHK.TRANS64.TRYWAIT P0, [UR16], R229 ;  /* 0x000000e5ff0075a7 */ /* 0x0000620008000150 */
[----:B------:R-:W-:Y:S05]  /*2eb0*/  @!P1 BRA `(.L_x_22) ;  /* 0x0000000000049947 */ /* 0x000fea0003800000 */
[----:B------:R-:W-:Y:S01]  /*2ec0*/  BPT.TRAP 0x1 ;  /* 0x000000040000795c */ /* 0x000fe20000300000 */
.L_x_22:
[----:B-1----:R-:W-:Y:S05]  /*2ed0*/  @P0 BRA `(.L_x_23) ;  /* 0x0000000000080947 */ /* 0x002fea0003800000 */
[----:B------:R-:W1:Y:S02]  /*2ee0*/  SYNCS.PHASECHK.TRANS64.TRYWAIT P0, [UR16], R229 ;  /* 0x000000e5ff0075a7 */ /* 0x000e640008000150 */
[----:B-1----:R-:W-:Y:S05]  /*2ef0*/  @!P0 BRA `(.L_x_24) ;  /* 0x000000d400b88947 */ /* 0x002fea0003800000 */
.L_x_23:
[----:B------:R-:W-:Y:S01]  /*2f00*/  UIADD3 UR16, UR10, 0x24180, URZ ;  /* 0x000241800a107890 */ /* 0x000fe2000fffe03f */
[----:B------:R-:W-:Y:S01]  /*2f10*/  WARPGROUP.ARRIVE ;  /* 0x00000000000079c5 */ /* 0x000fe20000000000 */
[----:B------:R-:W-:Y:S02]  /*2f20*/  UISETP.NE.AND UP0, UPT, UR7, URZ, UPT ;  /* 0x0000003f0700728c */ /* 0x000fe4000bf05270 */
[----:B------:R-:W-:Y:S02]  /*2f30*/  USHF.R.U32.HI UR16, URZ, 0x4, UR16 ;  /* 0x000000043f107899 */ /* 0x000fe40008011610 */
[----:B------:R-:W-:Y:S02]  /*2f40*/  USEL UR8, UR8, URZ, !UP0 ;  /* 0x0000003f08087287 */ /* 0x000fe4000c000000 */
[----:B------:R-:W-:Y:S02]  /*2f50*/  ULOP3.LUT UR16, UR16, 0x3fff, URZ, 0xc0, !UPT ;  /* 0x00003fff10107892 */ /* 0x000fe4000f8ec03f */
[----:B------:R-:W-:-:S02]  /*2f60*/  UISETP.NE.U32.AND UP0, UPT, UR8, URZ, UPT ;  /* 0x0000003f0800728c */ /* 0x000fc4000bf05070 */
[----:B------:R-:W-:Y:S02]  /*2f70*/  ULOP3.LUT UR7, UR11, 0x10000, URZ, 0xfc, !UPT ;  /* 0x000100000b077892 */ /* 0x000fe4000f8efc3f */
[----:B------:R-:W-:Y:S02]  /*2f80*/  ULOP3.LUT UR8, UR16, 0x10000, URZ, 0xfc, !UPT ;  /* 0x0001000010087892 */ /* 0x000fe4000f8efc3f */
[----:B------:R-:W-:Y:S02]  /*2f90*/  ULEA UR7, UR12, UR7, 0xa ;  /* 0x000000070c077291 */ /* 0x000fe4000f8e503f */
[----:B------:R-:W-:Y:S01]  /*2fa0*/  ULEA UR8, UR12, UR8, 0x9 ;  /* 0x000000080c087291 */ /* 0x000fe2000f8e483f */
[----:B------:R-:W-:Y:S01]  /*2fb0*/  UMOV UR17, 0x80000020 ;  /* 0x8000002000117882 */ /* 0x000fe20000000000 */
[----:B------:R-:W-:Y:S01]  /*2fc0*/  UMOV UR19, 0x80000020 ;  /* 0x8000002000137882 */ /* 0x000fe20000000000 */
[----:B------:R-:W-:Y:S02]  /*2fd0*/  UIADD3 UR6, UR6, 0x2, URZ ;  /* 0x0000000206067890 */ /* 0x000fe4000fffe03f */
[----:B------:R-:W-:-:S02]  /*2fe0*/  UMOV UR16, UR7 ;  /* 0x0000000700107c82 */ /* 0x000fc40008000000 */
[----:B------:R-:W-:Y:S02]  /*2ff0*/  UMOV UR18, UR8 ;  /* 0x0000000800127c82 */ /* 0x000fe40008000000 */
[----:B------:R-:W-:Y:S01]  /*3000*/  QGMMA.64x128x32.F32.E4M3.E4M3 R88, gdesc[UR16], R88, UP0 ;  /* 0x01e00000105879f3 */ /* 0x000fe2000bf00858 */
[----:B------:R-:W-:Y:S01]  /*3010*/  UIADD3 UR16, UR7, 0x200, URZ ;  /* 0x0000020007107890 */ /* 0x000fe2000fffe03f */
[----:B------:R-:W-:-:S10]  /*3020*/  UMOV UR17, 0x80000020 ;  /* 0x8000002000117882 */ /* 0x000fd40000000000 */
[----:B------:R-:W-:Y:S01]  /*3030*/  QGMMA.64x128x32.F32.E4M3.E4M3 R24, gdesc[UR16], R24, UP0 ;  /* 0x01e00000101879f3 */ /* 0x000fe2000bf00818 */
[----:B------:R-:W-:Y:S02]  /*3040*/  UIADD3 UR16, UR7, 0x2, URZ ;  /* 0x0000000207107890 */ /* 0x000fe4000fffe03f */
[----:B------:R-:W-:Y:S01]  /*3050*/  UIADD3 UR18, UR8, 0x2, URZ ;  /* 0x0000000208127890 */ /* 0x000fe2000fffe03f */
[----:B------:R-:W-:Y:S01]  /*3060*/  UMOV UR17, 0x80000020 ;  /* 0x8000002000117882 */ /* 0x000fe20000000000 */
[----:B------:R-:W-:Y:S01]  /*3070*/  UMOV UR19, 0x80000020 ;  /* 0x8000002000137882 */ /* 0x000fe20000000000 */
[----:B------:R-:W-:-:S06]  /*3080*/  UISETP.NE.AND UP0, UPT, UR6, UR25, UPT ;  /* 0x000000190600728c */ /* 0x000fcc000bf05270 */
[----:B------:R-:W-:Y:S01]  /*3090*/  QGMMA.64x128x32.F32.E4M3.E4M3 R88, gdesc[UR16], R88 ;  /* 0x01e00000105879f3 */ /* 0x000fe20008700858 */
[----:B------:R-:W-:Y:S01]  /*30a0*/  UIADD3 UR16, UR7, 0x202, URZ ;  /* 0x0000020207107890 */ /* 0x000fe2000fffe03f */
[----:B------:R-:W-:Y:S01]  /*30b0*/  UMOV UR17, 0x80000020 ;  /* 0x8000002000117882 */ /* 0x000fe20000000000 */
[----:B------:R-:W-:-:S06]  /*30c0*/  USEL UR7, URZ, 0x1, UP0 ;  /* 0x000000013f077887 */ /* 0x000fcc0008000000 */
[----:B------:R-:W-:-:S03]  /*30d0*/  ISETP.NE.AND P0, PT, RZ, UR7, PT ;  /* 0x00000007ff007c0c */ /* 0x000fc6000bf05270 */
[----:B------:R-:W-:Y:S03]  /*30e0*/  QGMMA.64x128x32.F32.E4M3.E4M3 R24, gdesc[UR16], R24, gsb0 ;  /* 0x01e00000101879f3 */ /* 0x000fe60008000818 */
[----:B------:R-:W-:-:S07]  /*30f0*/  WARPGROUP.DEPBAR.LE gsb0, 0x1 ;  /* 0x00008000000079c5 */ /* 0x000fce0000010100 */
[----:B------:R-:W-:Y:S05]  /*3100*/  @!P0 BRA `(.L_x_25) ;  /* 0x0000000c00808947 */ /* 0x000fea0003800000 */
[----:B------:R-:W-:Y:S02]  /*3110*/  WARPGROUP.DEPBAR.LE gsb0, 0x0 ;  /* 0x00008000000079c5 */ /* 0x000fe40000010000 */
[----:B------:R-:W-:-:S01]  /*3120*/  FADD R226, R88, R226 ;  /* 0x000000e258e27221 */ /* 0x000fc20000000000 */
[----:B------:R-:W-:Y:S01]  /*3130*/  FADD R225, R89, R225 ;  /* 0x000000e159e17221 */ /* 0x000fe20000000000 */
[----:B------:R1:W-:Y:S01]  /*3140*/  STL [R1+0x88], R227 ;  /* 0x000088e301007387 */ /* 0x0003e20000100800 */
[----:B------:R-:W-:-:S01]  /*3150*/  FADD R224, R90, R224 ;  /* 0x000000e05ae07221 */ /* 0x000fc20000000000 */
[----:B------:R-:W-:Y:S01]  /*3160*/  FADD R223, R91, R223 ;  /* 0x000000df5bdf7221 */ /* 0x000fe20000000000 */
[----:B------:R-:W-:-:S01]  /*3170*/  FADD R222, R92, R222 ;  /* 0x000000de5cde7221 */ /* 0x000fc20000000000 */
[----:B------:R-:W-:Y:S01]  /*3180*/  FADD R221, R93, R221 ;  /* 0x000000dd5ddd7221 */ /* 0x000fe20000000000 */
[----:B-1----:R-:W2:Y:S04]  /*3190*/  LDL.LU R227, [R1+0x30] ;  /* 0x0000300001e37983 */ /* 0x002ea80000300800 */
[----:B------:R1:W-:Y:S01]  /*31a0*/  STL [R1+0x8c], R226 ;  /* 0x00008ce201007387 */ /* 0x0003e20000100800 */
[----:B------:R-:W-:-:S01]  /*31b0*/  FADD R220, R94, R220 ;  /* 0x000000dc5edc7221 */ /* 0x000fc20000000000 */
[----:B------:R-:W-:-:S02]  /*31c0*/  FADD R219, R95, R219 ;  /* 0x000000db5fdb7221 */ /* 0x000fc40000000000 */
[----:B-1----:R-:W3:Y:S04]  /*31d0*/  LDL.LU R226, [R1+0x2c] ;  /* 0x00002c0001e27983 */ /* 0x002ee80000300800 */
[----:B------:R1:W-:Y:S01]  /*31e0*/  STL [R1+0x90], R225 ;  /* 0x000090e101007387 */ /* 0x0003e20000100800 */
[----:B------:R-:W-:-:S03]  /*31f0*/  FADD R218, R96, R218 ;  /* 0x000000da60da7221 */ /* 0x000fc60000000000 */
[----:B-1----:R-:W4:Y:S04]  /*3200*/  LDL.LU R225, [R1+0x28] ;  /* 0x0000280001e17983 */ /* 0x002f280000300800 */
        /* <DEDUP_REMOVED lines=9> */
[----:B------:R1:W-:Y:S04]  /*32a0*/  STL [R1+0xa0], R221 ;  /* 0x0000a0dd01007387 */ /* 0x0003e80000100800 */
        /* <DEDUP_REMOVED lines=12> */
[----:B-1----:R-:W4:Y:S01]  /*3370*/  LDL.LU R215, [R1] ;  /* 0x0000000001d77983 */ /* 0x002f220000300800 */
[----:B------:R-:W-:-:S01]  /*3380*/  FADD R214, R100, R214 ;  /* 0x000000d664d67221 */ /* 0x000fc20000000000 */
[----:B------:R-:W-:Y:S01]  /*3390*/  FADD R213, R101, R213 ;  /* 0x000000d565d57221 */ /* 0x000fe20000000000 */
[----:B------:R-:W-:-:S01]  /*33a0*/  FADD R212, R102, R212 ;  /* 0x000000d466d47221 */ /* 0x000fc20000000000 */
[----:B------:R-:W-:Y:S01]  /*33b0*/  FADD R211, R103, R211 ;  /* 0x000000d367d37221 */ /* 0x000fe20000000000 */
[----:B------:R-:W-:-:S01]  /*33c0*/  FADD R210, R104, R210 ;  /* 0x000000d268d27221 */ /* 0x000fc20000000000 */
[----:B------:R-:W-:Y:S01]  /*33d0*/  STL [R1+0xbc], R214 ;  /* 0x0000bcd601007387 */ /* 0x000fe20000100800 */
        /* <DEDUP_REMOVED lines=11> */
[----:B------:R1:W-:Y:S01]  /*3490*/  STL [R1+0xc8], R211 ;  /* 0x0000c8d301007387 */ /* 0x0003e20000100800 */
[----:B------:R-:W-:-:S01]  /*34a0*/  FADD R200, R114, R200 ;  /* 0x000000c872c87221 */ /* 0x000fc20000000000 */
[----:B------:R-:W-:Y:S01]  /*34b0*/  FADD R199, R115, R199 ;  /* 0x000000c773c77221 */ /* 0x000fe20000000000 */
        /* <DEDUP_REMOVED lines=69> */
[----:B-----5:R-:W-:Y:S01]  /*3910*/  FADD R0, R57, R0 ;  /* 0x0000000039007221 */ /* 0x020fe20000000000 */
[----:B--2---:R-:W-:-:S01]  /*3920*/  FADD R227, R70, R227 ;  /* 0x000000e346e37221 */ /* 0x004fc20000000000 */
[----:B---3--:R-:W-:Y:S01]  /*3930*/  FADD R226, R69, R226 ;  /* 0x000000e245e27221 */ /* 0x008fe20000000000 */
[----:B----4-:R-:W-:-:S01]  /*3940*/  FADD R225, R68, R225 ;  /* 0x000000e144e17221 */ /* 0x010fc20000000000 */
        /* <DEDUP_REMOVED lines=9> */
[----:B------:R-:W-:-:S05]  /*39e0*/  FADD R215, R58, R215 ;  /* 0x000000d73ad77221 */ /* 0x000fca0000000000 */
[----:B------:R2:W-:Y:S04]  /*39f0*/  STL [R1], R215 ;  /* 0x000000d701007387 */ /* 0x0005e80000100800 */
[----:B------:R3:W-:Y:S04]  /*3a00*/  STL [R1+0x4], R216 ;  /* 0x000004d801007387 */ /* 0x0007e80000100800 */
        /* <DEDUP_REMOVED lines=8> */
[----:B-1----:R-:W4:Y:S04]  /*3a90*/  LDL.LU R211, [R1+0x34] ;  /* 0x0000340001d37983 */ /* 0x002f280000300800 */
[----:B------:R1:W-:Y:S04]  /*3aa0*/  STL [R1+0x28], R225 ;  /* 0x000028e101007387 */ /* 0x0003e80000100800 */
[----:B------:R-:W4:Y:S04]  /*3ab0*/  LDL.LU R212, [R1+0x38] ;  /* 0x0000380001d47983 */ /* 0x000f280000300800 */
[----:B------:R1:W-:Y:S04]  /*3ac0*/  STL [R1+0x2c], R226 ;  /* 0x00002ce201007387 */ /* 0x0003e80000100800 */
[----:B------:R-:W4:Y:S04]  /*3ad0*/  LDL.LU R213, [R1+0x3c] ;  /* 0x00003c0001d57983 */ /* 0x000f280000300800 */
[----:B------:R1:W-:Y:S04]  /*3ae0*/  STL [R1+0x30], R227 ;  /* 0x000030e301007387 */ /* 0x0003e80000100800 */
[----:B------:R-:W4:Y:S04]  /*3af0*/  LDL.LU R214, [R1+0x40] ;  /* 0x0000400001d67983 */ /* 0x000f280000300800 */
[----:B--2---:R-:W2:Y:S04]  /*3b00*/  LDL.LU R215, [R1+0x44] ;  /* 0x0000440001d77983 */ /* 0x004ea80000300800 */
[----:B---3--:R-:W3:Y:S04]  /*3b10*/  LDL.LU R216, [R1+0x48] ;  /* 0x0000480001d87983 */ /* 0x008ee80000300800 */
[----:B----4-:R-:W4:Y:S04]  /*3b20*/  LDL.LU R217, [R1+0x4c] ;  /* 0x00004c0001d97983 */ /* 0x010f280000300800 */
[----:B0-----:R-:W4:Y:S04]  /*3b30*/  LDL.LU R218, [R1+0x50] ;  /* 0x0000500001da7983 */ /* 0x001f280000300800 */
[----:B------:R-:W4:Y:S04]  /*3b40*/  LDL.LU R219, [R1+0x54] ;  /* 0x0000540001db7983 */ /* 0x000f280000300800 */
[----:B------:R-:W4:Y:S04]  /*3b50*/  LDL.LU R220, [R1+0x58] ;  /* 0x0000580001dc7983 */ /* 0x000f280000300800 */
[----:B------:R-:W4:Y:S04]  /*3b60*/  LDL.LU R221, [R1+0x5c] ;  /* 0x00005c0001dd7983 */ /* 0x000f280000300800 */
[----:B------:R-:W4:Y:S04]  /*3b70*/  LDL.LU R222, [R1+0x60] ;  /* 0x0000600001de7983 */ /* 0x000f280000300800 */
[----:B------:R-:W4:Y:S04]  /*3b80*/  LDL.LU R223, [R1+0x64] ;  /* 0x0000640001df7983 */ /* 0x000f280000300800 */
[----:B------:R-:W4:Y:S04]  /*3b90*/  LDL.LU R224, [R1+0x68] ;  /* 0x0000680001e07983 */ /* 0x000f280000300800 */
[----:B-1----:R-:W4:Y:S04]  /*3ba0*/  LDL.LU R225, [R1+0x6c] ;  /* 0x00006c0001e17983 */ /* 0x002f280000300800 */
[----:B------:R-:W4:Y:S04]  /*3bb0*/  LDL.LU R226, [R1+0x70] ;  /* 0x0000700001e27983 */ /* 0x000f280000300800 */
[----:B------:R-:W4:Y:S01]  /*3bc0*/  LDL.LU R227, [R1+0x74] ;  /* 0x0000740001e37983 */ /* 0x000f220000300800 */
[----:B------:R-:W-:-:S05]  /*3bd0*/  FADD R211, R71, R211 ;  /* 0x000000d347d37221 */ /* 0x000fca0000000000 */
[----:B------:R0:W-:Y:S01]  /*3be0*/  STL [R1+0x34], R211 ;  /* 0x000034d301007387 */ /* 0x0001e20000100800 */
[----:B------:R-:W-:-:S03]  /*3bf0*/  FADD R212, R72, R212 ;  /* 0x000000d448d47221 */ /* 0x000fc60000000000 */
[----:B0-----:R1:W5:Y:S01]  /*3c00*/  LDL.LU R211, [R1+0xc8] ;  /* 0x0000c80001d37983 */ /* 0x0013620000300800 */
[----:B------:R-:W-:-:S03]  /*3c10*/  FADD R213, R73, R213 ;  /* 0x000000d549d57221 */ /* 0x000fc60000000000 */
[----:B------:R0:W-:Y:S01]  /*3c20*/  STL [R1+0x38], R212 ;  /* 0x000038d401007387 */ /* 0x0001e20000100800 */
[----:B------:R-:W-:-:S01]  /*3c30*/  FADD R214, R74, R214 ;  /* 0x000000d64ad67221 */ /* 0x000fc20000000000 */
[----:B--2---:R-:W-:Y:S02]  /*3c40*/  FADD R215, R75, R215 ;  /* 0x000000d74bd77221 */ /* 0x004fe40000000000 */
[----:B0-----:R1:W5:Y:S01]  /*3c50*/  LDL.LU R212, [R1+0xc4] ;  /* 0x0000c40001d47983 */ /* 0x0013620000300800 */
[----:B---3--:R-:W-:-:S03]  /*3c60*/  FADD R216, R76, R216 ;  /* 0x000000d84cd87221 */ /* 0x008fc60000000000 */
[----:B------:R0:W-:Y:S01]  /*3c70*/  STL [R1+0x3c], R213 ;  /* 0x00003cd501007387 */ /* 0x0001e20000100800 */
[----:B----4-:R-:W-:-:S03]  /*3c80*/  FADD R217, R77, R217 ;  /* 0x000000d94dd97221 */ /* 0x010fc60000000000 */
[----:B0-----:R1:W5:Y:S01]  /*3c90*/  LDL.LU R213, [R1+0xc0] ;  /* 0x0000c00001d57983 */ /* 0x0013620000300800 */
[----:B------:R-:W-:-:S03]  /*3ca0*/  FADD R218, R78, R218 ;  /* 0x000000da4eda7221 */ /* 0x000fc60000000000 */
[----:B------:R0:W-:Y:S01]  /*3cb0*/  STL [R1+0x40], R214 ;  /* 0x000040d601007387 */ /* 0x0001e20000100800 */
[----:B------:R-:W-:-:S01]  /*3cc0*/  FADD R219, R79, R219 ;  /* 0x000000db4fdb7221 */ /* 0x000fc20000000000 */
[----:B------:R-:W-:Y:S02]  /*3cd0*/  FADD R220, R80, R220 ;  /* 0x000000dc50dc7221 */ /* 0x000fe40000000000 */
[----:B0-----:R1:W5:Y:S04]  /*3ce0*/  LDL.LU R214, [R1+0xbc] ;  /* 0x0000bc0001d67983 */ /* 0x0013680000300800 */
[----:B------:R0:W-:Y:S01]  /*3cf0*/  STL [R1+0x44], R215 ;  /* 0x000044d701007387 */ /* 0x0001e20000100800 */
[----:B------:R-:W-:-:S01]  /*3d00*/  FADD R221, R81, R221 ;  /* 0x000000dd51dd7221 */ /* 0x000fc20000000000 */
[----:B------:R-:W-:-:S02]  /*3d10*/  FADD R222, R82, R222 ;  /* 0x000000de52de7221 */ /* 0x000fc40000000000 */
[----:B0-----:R1:W5:Y:S04]  /*3d20*/  LDL.LU R215, [R1+0xb8] ;  /* 0x0000b80001d77983 */ /* 0x0013680000300800 */
[----:B------:R0:W-:Y:S01]  /*3d30*/  STL [R1+0x48], R216 ;  /* 0x000048d801007387 */ /* 0x0001e20000100800 */
[----:B------:R-:W-:-:S03]  /*3d40*/  FADD R223, R83, R223 ;  /* 0x000000df53df7221 */ /* 0x000fc60000000000 */
        /* <DEDUP_REMOVED lines=13> */
[----:B------:R0:W-:Y:S04]  /*3e20*/  STL [R1+0x5c], R221 ;  /* 0x00005cdd01007387 */ /* 0x0001e80000100800 */
        /* <DEDUP_REMOVED lines=12> */
[----:B0-----:R1:W5:Y:S01]  /*3ef0*/  LDL.LU R227, [R1+0x88] ;  /* 0x0000880001e37983 */ /* 0x0013620000300800 */
[----:B------:R-:W-:-:S05]  /*3f00*/  UMOV UR6, URZ ;  /* 0x0000003f00067c82 */ /* 0x000fca0008000000 */
.L_x_25:
[----:B------:R-:W-:Y:S05]  /*3f10*/  @!P1 BRA `(.L_x_26) ;  /* 0x0000000000049947 */ /* 0x000fea0003800000 */
[----:B------:R-:W-:Y:S01]  /*3f20*/  BPT.TRAP 0x1 ;  /* 0x000000040000795c */ /* 0x000fe20000300000 */
.L_x_26:
[----:B------:R-:W-:Y:S02]  /*3f30*/  UISETP.GT.U32.AND UP0, UPT, UR13, 0x1, UPT ;  /* 0x000000010d00788c */ /* 0x000fe4000bf04070 */
[----:B------:R-:W-:-:S04]  /*3f40*/  ULEA UR8, UR24, UR10, 0x3 ;  /* 0x0000000a18087291 */ /* 0x000fc8000f8e183f */
[----:B------:R-:W-:Y:S01]  /*3f50*/  UIADD3 UR8, UR8, 0x48, URZ ;  /* 0x0000004808087890 */ /* 0x000fe2000fffe03f */
[----:B------:R-:W-:-:S03]  /*3f60*/  PLOP3.LUT P0, PT, PT, PT, UP0, 0x80, 0x0 ;  /* 0x000000000000781c */ /* 0x000fc60003f0f008 */
[----:B------:R-:W-:-:S09]  /*3f70*/  UPRMT UR8, URZ, 0x654, UR8 ;  /* 0x000006543f087896 */ /* 0x000fd20008000008 */
[----:B------:R-:W-:Y:S01]  /*3f80*/  SYNCS.ARRIVE.TRANS64.RED.A1T0 RZ, [UR8], RZ ;  /* 0x000000ffffff79a7 */ /* 0x000fe20008100408 */
[----:B------:R-:W-:Y:S05]  /*3f90*/  @P0 BRA `(.L_x_27) ;  /* 0x0000000000040947 */ /* 0x000fea0003800000 */
[----:B------:R-:W-:Y:S01]  /*3fa0*/  BPT.TRAP 0x1 ;  /* 0x000000040000795c */ /* 0x000fe20000300000 */
.L_x_27:
[----:B------:R-:W-:Y:S01]  /*3fb0*/  UIADD3 UR12, UR12, 0x1, URZ ;  /* 0x000000010c0c7890 */ /* 0x000fe2000fffe03f */
[C---:B------:R-:W-:Y:S01]  /*3fc0*/  ISETP.GT.AND P0, PT, R228.reuse, 0x1, PT ;  /* 0x00000001e400780c */ /* 0x040fe20003f04270 */
[----:B------:R-:W-:Y:S01]  /*3fd0*/  UIADD3 UR24, UR24, 0x1, URZ ;  /* 0x0000000118187890 */ /* 0x000fe2000fffe03f */
[----:B------:R-:W-:Y:S01]  /*3fe0*/  VIADD R228, R228, 0xffffffff ;  /* 0xffffffffe4e47836 */ /* 0x000fe20000000000 */
[----:B------:R-:W-:Y:S02]  /*3ff0*/  UISETP.NE.AND UP0, UPT, UR12, 0x9, UPT ;  /* 0x000000090c00788c */ /* 0x000fe4000bf05270 */
[----:B------:R-:W-:Y:S02]  /*4000*/  UISETP.NE.AND UP1, UPT, UR24, 0x9, UPT ;  /* 0x000000091800788c */ /* 0x000fe4000bf25270 */
[----:B------:R-:W-:Y:S02]  /*4010*/  USEL UR8, URZ, 0x1, UP0 ;  /* 0x000000013f087887 */ /* 0x000fe40008000000 */
[----:B------:R-:W-:-:S02]  /*4020*/  USEL UR12, UR12, URZ, UP0 ;  /* 0x0000003f0c0c7287 */ /* 0x000fc40008000000 */
[----:B------:R-:W-:Y:S02]  /*4030*/  USEL UR24, UR24, URZ, UP1 ;  /* 0x0000003f18187287 */ /* 0x000fe40008800000 */
[----:B-----5:R-:W-:Y:S01]  /*4040*/  LOP3.LUT R227, R227, UR8, RZ, 0x3c, !PT ;  /* 0x00000008e3e37c12 */ /* 0x020fe2000f8e3cff */
[----:B------:R-:W-:Y:S01]  /*4050*/  UMOV UR8, 0x1 ;  /* 0x0000000100087882 */ /* 0x000fe20000000000 */
[----:B------:R-:W-:Y:S08]  /*4060*/  @P0 BRA `(.L_x_28) ;  /* 0xffffffec00680947 */ /* 0x000ff0000383ffff */
.L_x_20:
[----:B------:R-:W-:-:S04]  /*4070*/  UISETP.NE.AND UP0, UPT, UR6, URZ, UPT ;  /* 0x0000003f0600728c */ /* 0x000fc8000bf05270 */
[----:B------:R-:W-:-:S06]  /*4080*/  USEL UR6, URZ, 0x1, !UP0 ;  /* 0x000000013f067887 */ /* 0x000fcc000c000000 */
[----:B------:R-:W-:-:S13]  /*4090*/  ISETP.NE.AND P0, PT, RZ, UR6, PT ;  /* 0x00000006ff007c0c */ /* 0x000fda000bf05270 */
[----:B------:R-:W-:Y:S05]  /*40a0*/  @!P0 BRA `(.L_x_29) ;  /* 0x0000000c00dc8947 */ /* 0x000fea0003800000 */
[----:B------:R-:W2:Y:S04]  /*40b0*/  LDL.LU R227, [R1+0x74] ;  /* 0x0000740001e37983 */ /* 0x000ea80000300800 */
[----:B--2---:R2:W-:Y:S04]  /*40c0*/  STL [R1+0x88], R227 ;  /* 0x000088e301007387 */ /* 0x0045e80000100800 */
[----:B--2---:R-:W2:Y:S04]  /*40d0*/  LDL.LU R227, [R1+0x70] ;  /* 0x0000700001e37983 */ /* 0x004ea80000300800 */
        /* <DEDUP_REMOVED lines=55> */
[----:B--2---:R-:W2:Y:S01]  /*4450*/  LDL.LU R227, [R1] ;  /* 0x0000000001e37983 */ /* 0x004ea20000300800 */
[----:B------:R-:W-:-:S02]  /*4460*/  WARPGROUP.DEPBAR.LE gsb0, 0x0 ;  /* 0x00008000000079c5 */ /* 0x000fc40000010000 */
[----:B------:R-:W-:Y:S01]  /*4470*/  FADD R226, R88, R226 ;  /* 0x000000e258e27221 */ /* 0x000fe20000000000 */
        /* <DEDUP_REMOVED lines=97> */
[----:B--2---:R-:W-:-:S05]  /*4a90*/  FADD R227, R58, R227 ;  /* 0x000000e33ae37221 */ /* 0x004fca0000000000 */
[----:B------:R2:W-:Y:S04]  /*4aa0*/  STL [R1], R227 ;  /* 0x000000e301007387 */ /* 0x0005e80000100800 */
[----:B--2---:R-:W2:Y:S02]  /*4ab0*/  LDL.LU R227, [R1+0xf8] ;  /* 0x0000f80001e37983 */ /* 0x004ea40000300800 */
[----:B--2---:R-:W-:-:S05]  /*4ac0*/  FADD R227, R59, R227 ;  /* 0x000000e33be37221 */ /* 0x004fca0000000000 */
[----:B------:R2:W-:Y:S04]  /*4ad0*/  STL [R1+0x4], R227 ;  /* 0x000004e301007387 */ /* 0x0005e80000100800 */
        /* <DEDUP_REMOVED lines=83> */
[----:B------:R2:W-:Y:S02]  /*5010*/  STL [R1+0x74], R227 ;  /* 0x000074e301007387 */ /* 0x0005e40000100800 */
.L_x_29:
[----:B------:R-:W-:Y:S02]  /*5020*/  WARPGROUP.DEPBAR.LE gsb0, 0x0 ;  /* 0x00008000000079c5 */ /* 0x000fe40000010000 */
[----:B------:R-:W3:Y:S02]  /*5030*/  LDC R24, c[0x0][0x28c] ;  /* 0x0000a300ff187b82 */ /* 0x000ee40000000800 */
[----:B---3--:R-:W-:-:S13]  /*5040*/  ISETP.GE.AND P0, PT, R24, 0x1, PT ;  /* 0x000000011800780c */ /* 0x008fda0003f06270 */
[----:B------:R-:W-:Y:S05]  /*5050*/  @!P0 BRA `(.L_x_30) ;  /* 0x0000000000488947 */ /* 0x000fea0003800000 */
[----:B------:R-:W-:-:S06]  /*5060*/  UISETP.NE.AND UP0, UPT, UR23, 0x3, UPT ;  /* 0x000000031700788c */ /* 0x000fcc000bf05270 */
[----:B------:R-:W-:-:S13]  /*5070*/  PLOP3.LUT P0, PT, PT, PT, UP0, 0x80, 0x0 ;  /* 0x000000000000781c */ /* 0x000fda0003f0f008 */
[----:B------:R-:W-:Y:S05]  /*5080*/  @!P0 BRA `(.L_x_31) ;  /* 0x0000000000048947 */ /* 0x000fea0003800000 */
[----:B------:R-:W-:Y:S01]  /*5090*/  BPT.TRAP 0x1 ;  /* 0x000000040000795c */ /* 0x000fe20000300000 */
.L_x_31:
[----:B------:R-:W-:-:S04]  /*50a0*/  UISETP.LT.AND UP0, UPT, UR9, 0x1, UPT ;  /* 0x000000010900788c */ /* 0x000fc8000bf01270 */
[----:B------:R-:W-:Y:S02]  /*50b0*/  USEL UR8, UR9, 0x1, UP0 ;  /* 0x0000000109087887 */ /* 0x000fe40008000000 */
[----:B------:R-:W-:Y:S02]  /*50c0*/  UISETP.GT.U32.AND UP0, UPT, UR13, 0x1, UPT ;  /* 0x000000010d00788c */ /* 0x000fe4000bf04070 */
[----:B------:R-:W-:-:S04]  /*50d0*/  UIADD3 UR8, UR5, UR9, -UR8 ;  /* 0x0000000905087290 */ /* 0x000fc8000fffe808 */
[----:B------:R-:W-:Y:S01]  /*50e0*/  UIMAD.WIDE.U32 UR6, UR8, 0x38e38e39, URZ ;  /* 0x38e38e39080678a5 */ /* 0x000fe2000f8e003f */
[----:B------:R-:W-:-:S03]  /*50f0*/  PLOP3.LUT P0, PT, PT, PT, UP0, 0x80, 0x0 ;  /* 0x000000000000781c */ /* 0x000fc60003f0f008 */
[----:B------:R-:W-:-:S04]  /*5100*/  USHF.R.U32.HI UR6, URZ, 0x1, UR7 ;  /* 0x000000013f067899 */ /* 0x000fc80008011607 */
[----:B------:R-:W-:-:S04]  /*5110*/  UIMAD UR8, UR6, -0x9, UR8 ;  /* 0xfffffff7060878a4 */ /* 0x000fc8000f8e0208 */
[----:B------:R-:W-:-:S04]  /*5120*/  ULEA UR8, UR8, UR10, 0x3 ;  /* 0x0000000a08087291 */ /* 0x000fc8000f8e183f */
[----:B------:R-:W-:-:S04]  /*5130*/  UIADD3 UR8, UR8, 0x48, URZ ;  /* 0x0000004808087890 */ /* 0x000fc8000fffe03f */
[----:B------:R-:W-:-:S09]  /*5140*/  UPRMT UR8, URZ, 0x654, UR8 ;  /* 0x000006543f087896 */ /* 0x000fd20008000008 */
[----:B------:R-:W-:Y:S01]  /*5150*/  SYNCS.ARRIVE.TRANS64.RED.A1T0 RZ, [UR8], RZ ;  /* 0x000000ffffff79a7 */ /* 0x000fe20008100408 */
[----:B------:R-:W-:Y:S05]  /*5160*/  @P0 BRA `(.L_x_30) ;  /* 0x0000000000040947 */ /* 0x000fea0003800000 */
[----:B------:R-:W-:Y:S01]  /*5170*/  BPT.TRAP 0x1 ;  /* 0x000000040000795c */ /* 0x000fe20000300000 */
.L_x_30:
[----:B------:R3:W-:Y:S01]  /*5180*/  STL [R1+0x8c], R2 ;  /* 0x00008c0201007387 */ /* 0x0007e20000100800 */
[----:B------:R-:W4:Y:S01]  /*5190*/  LDC R29, c[0x0][0x288] ;  /* 0x0000a200ff1d7b82 */ /* 0x000f220000000800 */
[----:B------:R-:W-:Y:S02]  /*51a0*/  UIADD3 UR10, UR9, UR5, URZ ;  /* 0x00000005090a7290 */ /* 0x000fe4000fffe03f */
[----:B------:R-:W-:Y:S01]  /*51b0*/  USHF.R.S32.HI UR11, URZ, 0x1f, UR22 ;  /* 0x0000001f3f0b7899 */ /* 0x000fe20008011416 */
[----:B------:R-:W-:Y:S01]  /*51c0*/  ULDC.64 UR6, c[0x0][0x5d0] ;  /* 0x0001740000067ab9 */ /* 0x000fe20000000a00 */
[----:B------:R-:W-:Y:S01]  /*51d0*/  ULDC UR12, c[0x0][0x284] ;  /* 0x0000a100000c7ab9 */ /* 0x000fe20000000800 */
[----:B---3--:R-:W3:Y:S04]  /*51e0*/  LDL.LU R2, [R1+0x80] ;  /* 0x0000800001027983 */ /* 0x008ee80000300800 */
[----:B------:R0:W-:Y:S04]  /*51f0*/  STL [R1+0x88], R0 ;  /* 0x0000880001007387 */ /* 0x0001e80000100800 */
[----:B--2---:R-:W2:Y:S01]  /*5200*/  LDL.LU R227, [R1+0x84] ;  /* 0x0000840001e37983 */ /* 0x004ea20000300800 */
[----:B0-----:R-:W0:Y:S02]  /*5210*/  S2R R0, SR_TID.X ;  /* 0x0000000000007919 */ /* 0x001e240000002100 */
[----:B0-----:R-:W-:-:S02]  /*5220*/  SHF.R.U32.HI R24, RZ, 0x2, R0 ;  /* 0x00000002ff187819 */ /* 0x001fc40000011600 */
[----:B------:R-:W-:Y:S02]  /*5230*/  LOP3.LUT R26, R0, 0x60, RZ, 0xc0, !PT ;  /* 0x00000060001a7812 */ /* 0x000fe400078ec0ff */
[----:B------:R-:W-:Y:S02]  /*5240*/  SHF.R.U32.HI R27, RZ, 0x7, R0 ;  /* 0x00000007ff1b7819 */ /* 0x000fe40000011600 */
[----:B------:R-:W-:Y:S02]  /*5250*/  LOP3.LUT R25, R24, 0x7, RZ, 0xc0, !PT ;  /* 0x0000000718197812 */ /* 0x000fe400078ec0ff */
[----:B------:R-:W-:Y:S02]  /*5260*/  SHF.R.U32.HI R28, RZ, 0x1, R26 ;  /* 0x00000001ff1c7819 */ /* 0x000fe4000001161a */
[----:B------:R-:W-:Y:S02]  /*5270*/  LOP3.LUT R24, R27, 0x1, RZ, 0xc0, !PT ;  /* 0x000000011b187812 */ /* 0x000fe400078ec0ff */
[----:B------:R-:W-:Y:S01]  /*5280*/  IADD3 R27, RZ, -R28, -R25 ;  /* 0x8000001cff1b7210 */ /* 0x000fe20007ffe819 */
[----:B------:R-:W-:-:S02]  /*5290*/  IMAD.SHL.U32 R32, R0, 0x2, RZ ;  /* 0x0000000200207824 */ /* 0x000fc400078e00ff */
[C---:B------:R-:W-:Y:S02]  /*52a0*/  IMAD.SHL.U32 R26, R24.reuse, 0x40, RZ ;  /* 0x00000040181a7824 */ /* 0x040fe400078e00ff */
[----:B------:R-:W-:Y:S01]  /*52b0*/  IMAD R42, R24, -0x40, R27 ;  /* 0xffffffc0182a7824 */ /* 0x000fe200078e021b */
[----:B------:R-:W-:Y:S01]  /*52c0*/  LOP3.LUT R24, R0, 0x3, RZ, 0xc0, !PT ;  /* 0x0000000300187812 */ /* 0x000fe200078ec0ff */
[----:B---3--:R-:W-:Y:S02]  /*52d0*/  IMAD.SHL.U32 R41, R2, 0x80, RZ ;  /* 0x0000008002297824 */ /* 0x008fe400078e00ff */
[----:B------:R0:W5:Y:S04]  /*52e0*/  LDL.LU R2, [R1+0x8c] ;  /* 0x00008c0001027983 */ /* 0x0001680000300800 */
[----:B------:R0:W5:Y:S01]  /*52f0*/  LDL.LU R0, [R1+0x88] ;  /* 0x0000880001007983 */ /* 0x0001620000300800 */
[----:B------:R-:W-:Y:S01]  /*5300*/  LOP3.LUT R43, R26, 0x40, R25, 0xe2, !PT ;  /* 0x000000401a2b7812 */ /* 0x000fe200078ee219 */
[----:B--2---:R-:W-:Y:S01]  /*5310*/  IMAD.SHL.U32 R25, R227, 0x100, RZ ;  /* 0x00000100e3197824 */ /* 0x004fe200078e00ff */
[----:B------:R-:W-:Y:S01]  /*5320*/  UISETP.GT.U32.AND UP0, UPT, UR10, 0x8, UPT ;  /* 0x000000080a00788c */ /* 0x000fe2000bf04070 */
[C---:B----4-:R-:W-:Y:S01]  /*5330*/  ISETP.GE.AND P0, PT, R41.reuse, R29, PT ;  /* 0x0000001d2900720c */ /* 0x050fe20003f06270 */
[----:B------:R-:W-:Y:S01]  /*5340*/  UIMAD UR5, UR11, UR6, URZ ;  /* 0x000000060b0572a4 */ /* 0x000fe2000f8e023f */
[----:B------:R-:W-:Y:S01]  /*5350*/  LOP3.LUT R32, R41, 0x6, R32, 0xf8, !PT ;  /* 0x0000000629207812 */ /* 0x000fe200078ef820 */
[----:B------:R-:W-:Y:S01]  /*5360*/  UISETP.LT.U32.AND UP0, UPT, UR9, 0x9, UP0 ;  /* 0x000000090900788c */ /* 0x000fe20008701070 */
[----:B------:R-:W-:Y:S01]  /*5370*/  ISETP.GE.OR P0, PT, R25, UR12, P0 ;  /* 0x0000000c19007c0c */ /* 0x000fe20008706670 */
[----:B------:R-:W-:Y:S01]  /*5380*/  UISETP.GE.U32.AND UP1, UPT, UR9, 0x9, UPT ;  /* 0x000000090900788c */ /* 0x000fe2000bf26070 */
[----:B------:R-:W-:Y:S01]  /*5390*/  IMAD.U32 R27, RZ, RZ, UR6 ;  /* 0x00000006ff1b7e24 */ /* 0x000fe2000f8e00ff */
[----:B------:R-:W-:Y:S01]  /*53a0*/  UIMAD UR8, UR22, UR7, UR5 ;  /* 0x00000007160872a4 */ /* 0x000fe2000f8e0205 */
[----:B------:R-:W-:Y:S01]  /*53b0*/  SHF.R.S32.HI R33, RZ, 0x1f, R32 ;  /* 0x0000001fff217819 */ /* 0x000fe20000011420 */
[----:B------:R-:W-:-:S02]  /*53c0*/  UIMAD.WIDE.U32 UR6, UR10, 0x38e38e39, URZ ;  /* 0x38e38e390a0678a5 */ /* 0x000fc4000f8e003f */
[----:B------:R-:W-:Y:S02]  /*53d0*/  USEL UR5, URZ, 0x1, !UP0 ;  /* 0x000000013f057887 */ /* 0x000fe4000c000000 */
[----:B------:R-:W-:Y:S01]  /*53e0*/  USHF.R.U32.HI UR6, URZ, 0x1, UR7 ;  /* 0x000000013f067899 */ /* 0x000fe20008011607 */
[----:B------:R-:W-:Y:S01]  /*53f0*/  IMAD.WIDE.U32 R26, R27, UR22, R32 ;  /* 0x000000161b1a7c25 */ /* 0x000fe2000f8e0020 */
[----:B------:R-:W-:Y:S01]  /*5400*/  ULOP3.LUT UR4, UR4, UR5, URZ, 0x3c, !UPT ;  /* 0x0000000504047292 */ /* 0x000fe2000f8e3c3f */
[----:B------:R-:W-:Y:S02]  /*5410*/  IADD3 R42, -R25, UR12, R42 ;  /* 0x0000000c192a7c10 */ /* 0x000fe4000fffe12a */
[----:B------:R-:W-:Y:S01]  /*5420*/  IMAD.WIDE R38, R227, 0x100, RZ ;  /* 0x00000100e3267825 */ /* 0x000fe200078e02ff */
[----:B------:R-:W-:Y:S02]  /*5430*/  UIMAD UR5, UR6, -0x9, UR10 ;  /* 0xfffffff7060578a4 */ /* 0x000fe4000f8e020a */
[----:B------:R-:W-:Y:S01]  /*5440*/  @UP1 ULOP3.LUT UR4, UR4, 0x1, UR6, 0x78, !UPT ;  /* 0x0000000104041892 */ /* 0x000fe2000f8e7806 */
[----:B------:R-:W-:-:S02]  /*5450*/  IMAD R24, R24, -0x2, R29 ;  /* 0xfffffffe18187824 */ /* 0x000fc400078e021d */
[----:B------:R-:W-:Y:S01]  /*5460*/  VIADD R27, R27, UR8 ;  /* 0x000000081b1b7c36 */ /* 0x000fe20008000000 */
[----:B------:R-:W-:Y:S01]  /*5470*/  LOP3.LUT R43, R38, R43, R28, 0xfe, !PT ;  /* 0x0000002b262b7212 */ /* 0x000fe200078efe1c */
[----:B------:R-:W-:Y:S02]  /*5480*/  IMAD.IADD R41, R24, 0x1, -R41 ;  /* 0x0000000118297824 */ /* 0x000fe400078e0a29 */
[----:B------:R-:W-:Y:S01]  /*5490*/  IMAD.MOV.U32 R40, RZ, RZ, -0x1 ;  /* 0xffffffffff287424 */ /* 0x000fe200078e00ff */
[----:B0-----:R-:W-:Y:S06]  /*54a0*/  @P0 BRA `(.L_x_32) ;  /* 0x0000008c00fc0947 */ /* 0x001fec0003800000 */
[----:B------:R-:W0:Y:S01]  /*54b0*/  LDC.64 R28, c[0x0][0x5c8] ;  /* 0x00017200ff1c7b82 */ /* 0x000e220000000a00 */
[----:B------:R-:W-:Y:S01]  /*54c0*/  ULDC.64 UR6, c[0x0][0x5c0] ;  /* 0x0001700000067ab9 */ /* 0x000fe20000000a00 */
[----:B------:R-:W-:Y:S01]  /*54d0*/  BSSY B0, `(.L_x_32) ;  /* 0x00008fc000007945 */ /* 0x000fe20003800000 */
[-C--:B0-----:R-:W-:Y:S01]  /*54e0*/  IMAD R24, R39, R28.reuse, RZ ;  /* 0x0000001c27187224 */ /* 0x081fe200078e02ff */
[----:B------:R-:W-:Y:S01]  /*54f0*/  SHF.L.U64.HI R34, R28, 0x3, R29 ;  /* 0x000000031c227819 */ /* 0x000fe2000001021d */
[----:B------:R-:W-:-:S04]  /*5500*/  IMAD.WIDE.U32 R26, R43, R28, R26 ;  /* 0x0000001c2b1a7225 */ /* 0x000fc800078e001a */
[----:B------:R-:W-:Y:S01]  /*5510*/  IMAD R25, R43, R29, R24 ;  /* 0x0000001d2b197224 */ /* 0x000fe200078e0218 */
[----:B------:R-:W-:Y:S01]  /*5520*/  IADD3 R24, P3, R26, UR6, RZ ;  /* 0x000000061a187c10 */ /* 0x000fe2000ff7e0ff */
[C---:B------:R-:W-:Y:S01]  /*5530*/  IMAD.SHL.U32 R35, R28.reuse, 0x8, RZ ;  /* 0x000000081c237824 */ /* 0x040fe200078e00ff */
[----:B------:R-:W-:Y:S01]  /*5540*/  LEA R30, P2, R28, R26, 0x7 ;  /* 0x0000001a1c1e7211 */ /* 0x000fe200078438ff */
[----:B------:R-:W-:-:S03]  /*5550*/  IMAD.IADD R27, R27, 0x1, R25 ;  /* 0x000000011b1b7824 */ /* 0x000fc600078e0219 */
[----:B------:R-:W-:Y:S02]  /*5560*/  IADD3 R26, P1, P0, R26, UR6, R35 ;  /* 0x000000061a1a7c10 */ /* 0x000fe4000f83e023 */
[----:B------:R-:W-:Y:S02]  /*5570*/  IADD3.X R25, R27, UR7, RZ, P3, !PT ;  /* 0x000000071b197c10 */ /* 0x000fe40009ffe4ff */
[----:B------:R-:W-:Y:S02]  /*5580*/  FSETP.NEU.AND P3, PT, RZ, UR21, PT ;  /* 0x00000015ff007c0b */ /* 0x000fe4000bf6d000 */
[----:B------:R-:W-:Y:S02]  /*5590*/  LEA.HI.X R31, R28, R27, R29, 0x7, P2 ;  /* 0x0000001b1c1f7211 */ /* 0x000fe400010f3c1d */
[C---:B------:R-:W-:Y:S02]  /*55a0*/  IADD3 R28, P2, R30.reuse, UR6, RZ ;  /* 0x000000061e1c7c10 */ /* 0x040fe4000ff5e0ff */
[----:B------:R-:W-:-:S02]  /*55b0*/  IADD3 R30, P5, P6, R30, UR6, R35 ;  /* 0x000000061e1e7c10 */ /* 0x000fc4000febe023 */
[----:B------:R-:W-:Y:S02]  /*55c0*/  IADD3.X R29, R31, UR7, RZ, P2, !PT ;  /* 0x000000071f1d7c10 */ /* 0x000fe400097fe4ff */
[--C-:B------:R-:W-:Y:S02]  /*55d0*/  IADD3.X R27, R27, UR7, R34.reuse, P1, P0 ;  /* 0x000000071b1b7c10 */ /* 0x100fe40008fe0422 */
[----:B------:R-:W-:Y:S01]  /*55e0*/  IADD3.X R31, R31, UR7, R34, P5, P6 ;  /* 0x000000071f1f7c10 */ /* 0x000fe2000afec422 */
[----:B------:R-:W-:Y:S06]  /*55f0*/  @!P3 BRA `(.L_x_33) ;  /* 0x0000006c001cb947 */ /* 0x000fec0003800000 */
[----:B------:R-:W-:Y:S01]  /*5600*/  ULDC.64 UR16, c[0x0][0x5b8] ;  /* 0x00016e0000107ab9 */ /* 0x000fe20000000a00 */
[----:B------:R-:W-:Y:S01]  /*5610*/  ISETP.GE.AND P0, PT, R42, 0x1, PT ;  /* 0x000000012a00780c */ /* 0x000fe20003f06270 */
[----:B------:R-:W-:Y:S02]  /*5620*/  UIMAD UR6, UR11, UR16, URZ ;  /* 0x000000100b0672a4 */ /* 0x000fe4000f8e023f */
[----:B------:R-:W-:Y:S01]  /*5630*/  IMAD.U32 R35, RZ, RZ, UR16 ;  /* 0x00000010ff237e24 */ /* 0x000fe2000f8e00ff */
[----:B------:R-:W-:Y:S01]  /*5640*/  BSSY B1, `(.L_x_34) ;  /* 0x0000010000017945 */ /* 0x000fe20003800000 */
[----:B------:R-:W-:Y:S01]  /*5650*/  ISETP.LT.OR P3, PT, R41, 0x1, !P0 ;  /* 0x000000012900780c */ /* 0x000fe20004761670 */
[----:B------:R-:W-:Y:S02]  /*5660*/  UIMAD UR6, UR22, UR17, UR6 ;  /* 0x00000011160672a4 */ /* 0x000fe4000f8e0206 */
[----:B------:R-:W-:Y:S01]  /*5670*/  IMAD.WIDE.U32 R32, R35, UR22, R32 ;  /* 0x0000001623207c25 */ /* 0x000fe2000f8e0020 */
[----:B------:R-:W-:-:S03]  /*5680*/  ULDC.64 UR10, c[0x0][0x5a8] ;  /* 0x00016a00000a7ab9 */ /* 0x000fc60000000a00 */
[----:B------:R-:W-:Y:S02]  /*5690*/  IMAD.MOV.U32 R36, RZ, RZ, R32 ;  /* 0x000000ffff247224 */ /* 0x000fe400078e0020 */
[----:B------:R-:W-:Y:S01]  /*56a0*/  VIADD R37, R33, UR6 ;  /* 0x0000000621257c36 */ /* 0x000fe20008000000 */
[----:B------:R-:W-:Y:S02]  /*56b0*/  ULDC.64 UR6, c[0x0][0x5b0] ;  /* 0x00016c0000067ab9 */ /* 0x000fe40000000a00 */
[----:B------:R-:W-:Y:S02]  /*56c0*/  IMAD R34, R39, UR6, RZ ;  /* 0x0000000627227c24 */ /* 0x000fe4000f8e02ff */
[----:B------:R-:W-:-:S04]  /*56d0*/  IMAD.WIDE.U32 R32, R43, UR6, R36 ;  /* 0x000000062b207c25 */ /* 0x000fc8000f8e0024 */
[--C-:B------:R-:W-:Y:S01]  /*56e0*/  IMAD R35, R43, UR7, R34.reuse ;  /* 0x000000072b237c24 */ /* 0x100fe2000f8e0222 */
[----:B------:R-:W-:Y:S02]  /*56f0*/  IADD3 R32, P1, R32, UR10, RZ ;  /* 0x0000000a20207c10 */ /* 0x000fe4000ff3e0ff */
[----:B------:R-:W-:Y:S02]  /*5700*/  PRMT R34, RZ, 0x7610, R34 ;  /* 0x00007610ff227816 */ /* 0x000fe40000000022 */
[----:B------:R-:W-:Y:S01]  /*5710*/  IADD3.X R33, R33, UR11, R35, P1, !PT ;  /* 0x0000000b21217c10 */ /* 0x000fe20008ffe423 */
[----:B------:R-:W-:Y:S08]  /*5720*/  @P3 BRA `(.L_x_35) ;  /* 0x0000000000043947 */ /* 0x000ff00003800000 */
[----:B------:R0:W5:Y:S02]  /*5730*/  LDG.E.U8 R34, desc[UR14][R32.64] ;  /* 0x0000000e20227981 */ /* 0x000164000c1e1100 */
.L_x_35:
[----:B------:R-:W-:Y:S05]  /*5740*/  BSYNC B1 ;  /* 0x0000000000017941 */ /* 0x000fea0003800000 */
.L_x_34:
[----:B-----5:R-:W-:Y:S01]  /*5750*/  LOP3.LUT R34, R34, 0xff, RZ, 0xc0, !PT ;  /* 0x000000ff22227812 */ /* 0x020fe200078ec0ff */
[----:B------:R-:W-:Y:S01]  /*5760*/  BSSY B1, `(.L_x_36) ;  /* 0x000000b000017945 */ /* 0x000fe20003800000 */
[----:B------:R-:W-:Y:S02]  /*5770*/  ISETP.LT.OR P2, PT, R41, 0x2, !P0 ;  /* 0x000000022900780c */ /* 0x000fe40004741670 */
[----:B------:R-:W-:-:S05]  /*5780*/  F2FP.F16.E4M3.UNPACK_B R34, R34 ;  /* 0x00000022ff22723e */ /* 0x000fca00020006ff */
[----:B------:R-:W-:-:S05]  /*5790*/  HADD2.F32 R34, -RZ, R34.H0_H0 ;  /* 0x20000022ff227230 */ /* 0x000fca0000004100 */
[----:B------:R-:W-:Y:S01]  /*57a0*/  FMUL R35, R34, UR21 ;  /* 0x0000001522237c20 */ /* 0x000fe20008400000 */
[----:B------:R-:W-:-:S03]  /*57b0*/  PRMT R34, RZ, 0x7610, R34 ;  /* 0x00007610ff227816 */ /* 0x000fc60000000022 */
[----:B------:R-:W-:-:S05]  /*57c0*/  FFMA R35, R226, UR20, R35 ;  /* 0x00000014e2237c23 */ /* 0x000fca0008000023 */
[----:B------:R-:W-:-:S05]  /*57d0*/  F2FP.SATFINITE.E4M3.F32.PACK_AB_MERGE_C R35, RZ, R35, RZ ;  /* 0x00000023ff23723e */ /* 0x000fca00048070ff */
[----:B------:R2:W-:Y:S01]  /*57e0*/  @!P3 STG.E.U8 desc[UR14][R24.64], R35 ;  /* 0x000000231800b986 */ /* 0x0005e2000c10110e */
[----:B------:R-:W-:Y:S05]  /*57f0*/  @P2 BRA `(.L_x_37) ;  /* 0x0000000000042947 */ /* 0x000fea0003800000 */
[----:B------:R3:W5:Y:S02]  /*5800*/  LDG.E.U8 R34, desc[UR14][R32.64+0x1] ;  /* 0x0000010e20227981 */ /* 0x000764000c1e1100 */
.L_x_37:
[----:B------:R-:W-:Y:S05]  /*5810*/  BSYNC B1 ;  /* 0x0000000000017941 */ /* 0x000fea0003800000 */
.L_x_36:
[----:B-----5:R-:W-:Y:S01]  /*5820*/  LOP3.LUT R34, R34, 0xff, RZ, 0xc0, !PT ;  /* 0x000000ff22227812 */ /* 0x020fe200078ec0ff */
[----:B------:R-:W-:Y:S01]  /*5830*/  BSSY B1, `(.L_x_38) ;  /* 0x0000013000017945 */ /* 0x000fe20003800000 */
[----:B------:R-:W-:Y:S02]  /*5840*/  IADD3 R45, P1, R43, 0x8, RZ ;  /* 0x000000082b2d7810 */ /* 0x000fe40007f3e0ff */
[----:B------:R-:W-:-:S03]  /*5850*/  F2FP.F16.E4M3.UNPACK_B R34, R34 ;  /* 0x00000022ff22723e */ /* 0x000fc600020006ff */
[----:B--2---:R-:W-:Y:S01]  /*5860*/  IMAD.X R35, RZ, RZ, R39, P1 ;  /* 0x000000ffff237224 */ /* 0x004fe200008e0627 */
[----:B------:R-:W-:Y:S01]  /*5870*/  ISETP.GE.AND P1, PT, R42, 0x9, PT ;  /* 0x000000092a00780c */ /* 0x000fe20003f26270 */
[----:B------:R-:W-:Y:S02]  /*5880*/  HADD2.F32 R34, -RZ, R34.H0_H0 ;  /* 0x20000022ff227230 */ /* 0x000fe40000004100 */
[----:B------:R-:W-:Y:S01]  /*5890*/  IMAD R46, R35, UR6, RZ ;  /* 0x00000006232e7c24 */ /* 0x000fe2000f8e02ff */
[----:B------:R-:W-:Y:S02]  /*58a0*/  ISETP.LT.OR P5, PT, R41, 0x1, !P1 ;  /* 0x000000012900780c */ /* 0x000fe40004fa1670 */
[----:B------:R-:W-:Y:S01]  /*58b0*/  FMUL R44, R34, UR21 ;  /* 0x00000015222c7c20 */ /* 0x000fe20008400000 */
[----:B------:R-:W-:-:S04]  /*58c0*/  IMAD.WIDE.U32 R34, R45, UR6, R36 ;  /* 0x000000062d227c25 */ /* 0x000fc8000f8e0024 */
[----:B------:R-:W-:Y:S01]  /*58d0*/  FFMA R44, R225, UR20, R44 ;  /* 0x00000014e12c7c23 */ /* 0x000fe2000800002c */
[----:B------:R-:W-:Y:S01]  /*58e0*/  IMAD R45, R45, UR7, R46 ;  /* 0x000000072d2d7c24 */ /* 0x000fe2000f8e022e */
[----:B------:R-:W-:-:S03]  /*58f0*/  IADD3 R34, P3, R34, UR10, RZ ;  /* 0x0000000a22227c10 */ /* 0x000fc6000ff7e0ff */
[----:B------:R-:W-:Y:S02]  /*5900*/  F2FP.SATFINITE.E4M3.F32.PACK_AB_MERGE_C R47, RZ, R44, RZ ;  /* 0x0000002cff2f723e */ /* 0x000fe400048070ff */
[----:B------:R-:W-:Y:S02]  /*5910*/  IADD3.X R35, R35, UR11, R45, P3, !PT ;  /* 0x0000000b23237c10 */ /* 0x000fe40009ffe42d */
[----:B------:R-:W-:Y:S01]  /*5920*/  PRMT R44, RZ, 0x7610, R44 ;  /* 0x00007610ff2c7816 */ /* 0x000fe2000000002c */
[----:B------:R2:W-:Y:S01]  /*5930*/  @!P2 STG.E.U8 desc[UR14][R24.64+0x1], R47 ;  /* 0x0000012f1800a986 */ /* 0x0005e2000c10110e */
[----:B------:R-:W-:Y:S05]  /*5940*/  @P5 BRA `(.L_x_39) ;  /* 0x0000000000045947 */ /* 0x000fea0003800000 */
[----:B------:R4:W5:Y:S02]  /*5950*/  LDG.E.U8 R44, desc[UR14][R34.64] ;  /* 0x0000000e222c7981 */ /* 0x000964000c1e1100 */
.L_x_39:
[----:B------:R-:W-:Y:S05]  /*5960*/  BSYNC B1 ;  /* 0x0000000000017941 */ /* 0x000fea0003800000 */
.L_x_38:
        /* <DEDUP_REMOVED lines=12> */
.L_x_41:
[----:B------:R-:W-:Y:S05]  /*5a30*/  BSYNC B1 ;  /* 0x0000000000017941 */ /* 0x000fea0003800000 */
.L_x_40:
[----:B-----5:R-:W-:Y:S01]  /*5a40*/  LOP3.LUT R44, R44, 0xff, RZ, 0xc0, !PT ;  /* 0x000000ff2c2c7812 */ /* 0x020fe200078ec0ff */
[----:B------:R-:W-:Y:S01]  /*5a50*/  BSSY B1, `(.L_x_42) ;  /* 0x000000b000017945 */ /* 0x000fe20003800000 */
[----:B------:R-:W-:Y:S02]  /*5a60*/  ISETP.LT.OR P3, PT, R41, 0x9, !P0 ;  /* 0x000000092900780c */ /* 0x000fe40004761670 */
[----:B------:R-:W-:-:S05]  /*5a70*/  F2FP.F16.E4M3.UNPACK_B R44, R44 ;  /* 0x0000002cff2c723e */ /* 0x000fca00020006ff */
[----:B------:R-:W-:-:S05]  /*5a80*/  HADD2.F32 R44, -RZ, R44.H0_H0 ;  /* 0x2000002cff2c7230 */ /* 0x000fca0000004100 */
[----:B------:R-:W-:-:S04]  /*5a90*/  FMUL R44, R44, UR21 ;  /* 0x000000152c2c7c20 */ /* 0x000fc80008400000 */
[----:B------:R-:W-:-:S05]  /*5aa0*/  FFMA R44, R223, UR20, R44 ;  /* 0x00000014df2c7c23 */ /* 0x000fca000800002c */
[----:B0-----:R-:W-:Y:S02]  /*5ab0*/  F2FP.SATFINITE.E4M3.F32.PACK_AB_MERGE_C R45, RZ, R44, RZ ;  /* 0x0000002cff2d723e */ /* 0x001fe400048070ff */
[----:B------:R-:W-:-:S03]  /*5ac0*/  PRMT R44, RZ, 0x7610, R44 ;  /* 0x00007610ff2c7816 */ /* 0x000fc6000000002c */
[----:B------:R0:W-:Y:S01]  /*5ad0*/  @!P2 STG.E.U8 desc[UR14][R26.64+0x1], R45 ;  /* 0x0000012d1a00a986 */ /* 0x0001e2000c10110e */
[----:B------:R-:W-:Y:S05]  /*5ae0*/  @P3 BRA `(.L_x_43) ;  /* 0x0000000000043947 */ /* 0x000fea0003800000 */
[----:B------:R0:W5:Y:S02]  /*5af0*/  LDG.E.U8 R44, desc[UR14][R32.64+0x8] ;  /* 0x0000080e202c7981 */ /* 0x000164000c1e1100 */
.L_x_43:
[----:B------:R-:W-:Y:S05]  /*5b00*/  BSYNC B1 ;  /* 0x0000000000017941 */ /* 0x000fea0003800000 */
.L_x_42:
[----:B-----5:R-:W-:Y:S01]  /*5b10*/  LOP3.LUT R44, R44, 0xff, RZ, 0xc0, !PT ;  /* 0x000000ff2c2c7812 */ /* 0x020fe200078ec0ff */
[----:B------:R-:W-:Y:S01]  /*5b20*/  BSSY B1, `(.L_x_44) ;  /* 0x000000b000017945 */ /* 0x000fe20003800000 */
[----:B------:R-:W-:Y:S02]  /*5b30*/  ISETP.LT.OR P2, PT, R41, 0xa, !P0 ;  /* 0x0000000a2900780c */ /* 0x000fe40004741670 */
[----:B------:R-:W-:-:S05]  /*5b40*/  F2FP.F16.E4M3.UNPACK_B R44, R44 ;  /* 0x0000002cff2c723e */ /* 0x000fca00020006ff */
[----:B------:R-:W-:-:S05]  /*5b50*/  HADD2.F32 R44, -RZ, R44.H0_H0 ;  /* 0x2000002cff2c7230 */ /* 0x000fca0000004100 */
[----:B0-----:R-:W-:Y:S01]  /*5b60*/  FMUL R45, R44, UR21 ;  /* 0x000000152c2d7c20 */ /* 0x001fe20008400000 */
[----:B------:R-:W-:-:S03]  /*5b70*/  PRMT R44, RZ, 0x7610, R44 ;  /* 0x00007610ff2c7816 */ /* 0x000fc6000000002c */
[----:B------:R-:W-:-:S05]  /*5b80*/  FFMA R45, R222, UR20, R45 ;  /* 0x00000014de2d7c23 */ /* 0x000fca000800002d */
[----:B------:R-:W-:-:S05]  /*5b90*/  F2FP.SATFINITE.E4M3.F32.PACK_AB_MERGE_C R45, RZ, R45, RZ ;  /* 0x0000002dff2d723e */ /* 0x000fca00048070ff */
[----:B------:R0:W-:Y:S01]  /*5ba0*/  @!P3 STG.E.U8 desc[UR14][R24.64+0x8], R45 ;  /* 0x0000082d1800b986 */ /* 0x0001e2000c10110e */
[----:B------:R-:W-:Y:S05]  /*5bb0*/  @P2 BRA `(.L_x_45) ;  /* 0x0000000000042947 */ /* 0x000fea0003800000 */
[----:B------:R0:W5:Y:S02]  /*5bc0*/  LDG.E.U8 R44, desc[UR14][R32.64+0x9] ;  /* 0x0000090e202c7981 */ /* 0x000164000c1e1100 */
.L_x_45:
[----:B------:R-:W-:Y:S05]  /*5bd0*/  BSYNC B1 ;  /* 0x0000000000017941 */ /* 0x000fea0003800000 */
.L_x_44:
        /* <DEDUP_REMOVED lines=12> */
.L_x_47:
[----:B------:R-:W-:Y:S05]  /*5ca0*/  BSYNC B1 ;  /* 0x0000000000017941 */ /* 0x000fea0003800000 */
.L_x_46:
        /* <DEDUP_REMOVED lines=12> */
.L_x_49:
[----:B------:R-:W-:Y:S05]  /*5d70*/  BSYNC B1 ;  /* 0x0000000000017941 */ /* 0x000fea0003800000 */
.L_x_48:
        /* <DEDUP_REMOVED lines=12> */
.L_x_51:
[----:B------:R-:W-:Y:S05]  /*5e40*/  BSYNC B1 ;  /* 0x0000000000017941 */ /* 0x000fea0003800000 */
.L_x_50:
        /* <DEDUP_REMOVED lines=12> */
.L_x_53:
[----:B------:R-:W-:Y:S05]  /*5f10*/  BSYNC B1 ;  /* 0x0000000000017941 */ /* 0x000fea0003800000 */
.L_x_52:
        /* <DEDUP_REMOVED lines=12> */
.L_x_55:
[----:B------:R-:W-:Y:S05]  /*5fe0*/  BSYNC B1 ;  /* 0x0000000000017941 */ /* 0x000fea0003800000 */
.L_x_54:
        /* <DEDUP_REMOVED lines=12> */
.L_x_57:
[----:B------:R-:W-:Y:S05]  /*60b0*/  BSYNC B1 ;  /* 0x0000000000017941 */ /* 0x000fea0003800000 */
.L_x_56:
        /* <DEDUP_REMOVED lines=12> */
.L_x_59:
[----:B------:R-:W-:Y:S05]  /*6180*/  BSYNC B1 ;  /* 0x0000000000017941 */ /* 0x000fea0003800000 */
.L_x_58:
        /* <DEDUP_REMOVED lines=12> */
.L_x_61:
[----:B------:R-:W-:Y:S05]  /*6250*/  BSYNC B1 ;  /* 0x0000000000017941 */ /* 0x000fea0003800000 */
.L_x_60:
        /* <DEDUP_REMOVED lines=12> */
.L_x_63:
[----:B------:R-:W-:Y:S05]  /*6320*/  BSYNC B1 ;  /* 0x0000000000017941 */ /* 0x000fea0003800000 */
.L_x_62:
        /* <DEDUP_REMOVED lines=12> */
.L_x_65:
[----:B------:R-:W-:Y:S05]  /*63f0*/  BSYNC B1 ;  /* 0x0000000000017941 */ /* 0x000fea0003800000 */
.L_x_64:
        /* <DEDUP_REMOVED lines=12> */
.L_x_67:
[----:B------:R-:W-:Y:S05]  /*64c0*/  BSYNC B1 ;  /* 0x0000000000017941 */ /* 0x000fea0003800000 */
.L_x_66:
        /* <DEDUP_REMOVED lines=12> */
.L_x_69:
[----:B------:R-:W-:Y:S05]  /*6590*/  BSYNC B1 ;  /* 0x0000000000017941 */ /* 0x000fea0003800000 */
.L_x_68:
        /* <DEDUP_REMOVED lines=12> */
.L_x_71:
[----:B------:R-:W-:Y:S05]  /*6660*/  BSYNC B1 ;  /* 0x0000000000017941 */ /* 0x000fea0003800000 */
.L_x_70:
        /* <DEDUP_REMOVED lines=12> */
.L_x_73:
[----:B------:R-:W-:Y:S05]  /*6730*/  BSYNC B1 ;  /* 0x0000000000017941 */ /* 0x000fea0003800000 */
.L_x_72:
        /* <DEDUP_REMOVED lines=12> */
.L_x_75:
[----:B------:R-:W-:Y:S05]  /*6800*/  BSYNC B1 ;  /* 0x0000000000017941 */ /* 0x000fea0003800000 */
.L_x_74:
        /* <DEDUP_REMOVED lines=12> */
.L_x_77:
[----:B------:R-:W-:Y:S05]  /*68d0*/  BSYNC B1 ;  /* 0x0000000000017941 */ /* 0x000fea0003800000 */
.L_x_76:
        /* <DEDUP_REMOVED lines=12> */
.L_x_79:
[----:B------:R-:W-:Y:S05]  /*69a0*/  BSYNC B1 ;  /* 0x0000000000017941 */ /* 0x000fea0003800000 */
.L_x_78:
        /* <DEDUP_REMOVED lines=12> */
.L_x_81:
[----:B------:R-:W-:Y:S05]  /*6a70*/  BSYNC B1 ;  /* 0x0000000000017941 */ /* 0x000fea0003800000 */
.L_x_80:
        /* <DEDUP_REMOVED lines=12> */
.L_x_83:
[----:B------:R-:W-:Y:S05]  /*6b40*/  BSYNC B1 ;  /* 0x0000000000017941 */ /* 0x000fea0003800000 */
.L_x_82:
        /* <DEDUP_REMOVED lines=12> */
.L_x_85:
[----:B------:R-:W-:Y:S05]  /*6c10*/  BSYNC B1 ;  /* 0x0000000000017941 */ /* 0x000fea0003800000 */
.L_x_84:
        /* <DEDUP_REMOVED lines=12> */
.L_x_87:
[----:B------:R-:W-:Y:S05]  /*6ce0*/  BSYNC B1 ;  /* 0x0000000000017941 */ /* 0x000fea0003800000 */
.L_x_86:
        /* <DEDUP_REMOVED lines=12> */
.L_x_89:
[----:B------:R-:W-:Y:S05]  /*6db0*/  BSYNC B1 ;  /* 0x0000000000017941 */ /* 0x000fea0003800000 */
.L_x_88:
        /* <DEDUP_REMOVED lines=12> */
.L_x_91:
[----:B------:R-:W-:Y:S05]  /*6e80*/  BSYNC B1 ;  /* 0x0000000000017941 */ /* 0x000fea0003800000 */
.L_x_90:
        /* <DEDUP_REMOVED lines=12> */
.L_x_93:
[----:B------:R-:W-:Y:S05]  /*6f50*/  BSYNC B1 ;  /* 0x0000000000017941 */ /* 0x000fea0003800000 */
.L_x_92:
        /* <DEDUP_REMOVED lines=12> */
.L_x_95:
[----:B------:R-:W-:Y:S05]  /*7020*/  BSYNC B1 ;  /* 0x0000000000017941 */ /* 0x000fea0003800000 */
.L_x_94:
        /* <DEDUP_REMOVED lines=12> */
.L_x_97:
[----:B------:R-:W-:Y:S05]  /*70f0*/  BSYNC B1 ;  /* 0x0000000000017941 */ /* 0x000fea0003800000 */
.L_x_96:
        /* <DEDUP_REMOVED lines=12> */
.L_x_99:
[----:B------:R-:W-:Y:S05]  /*71c0*/  BSYNC B1 ;  /* 0x0000000000017941 */ /* 0x000fea0003800000 */
.L_x_98:
        /* <DEDUP_REMOVED lines=12> */
.L_x_101:
[----:B------:R-:W-:Y:S05]  /*7290*/  BSYNC B1 ;  /* 0x0000000000017941 */ /* 0x000fea0003800000 */
.L_x_100:
        /* <DEDUP_REMOVED lines=12> */
.L_x_103:
[----:B------:R-:W-:Y:S05]  /*7360*/  BSYNC B1 ;  /* 0x0000000000017941 */ /* 0x000fea0003800000 */
.L_x_102:
        /* <DEDUP_REMOVED lines=12> */
.L_x_105:
[----:B------:R-:W-:Y:S05]  /*7430*/  BSYNC B1 ;  /* 0x0000000000017941 */ /* 0x000fea0003800000 */
.L_x_104:
        /* <DEDUP_REMOVED lines=12> */
.L_x_107:
[----:B------:R-:W-:Y:S05]  /*7500*/  BSYNC B1 ;  /* 0x0000000000017941 */ /* 0x000fea0003800000 */
.L_x_106:
        /* <DEDUP_REMOVED lines=12> */
.L_x_109:
[----:B------:R-:W-:Y:S05]  /*75d0*/  BSYNC B1 ;  /* 0x0000000000017941 */ /* 0x000fea0003800000 */
.L_x_108:
        /* <DEDUP_REMOVED lines=12> */
.L_x_111:
[----:B------:R-:W-:Y:S05]  /*76a0*/  BSYNC B1 ;  /* 0x0000000000017941 */ /* 0x000fea0003800000 */
.L_x_110:
        /* <DEDUP_REMOVED lines=12> */
.L_x_113:
[----:B------:R-:W-:Y:S05]  /*7770*/  BSYNC B1 ;  /* 0x0000000000017941 */ /* 0x000fea0003800000 */
.L_x_112:
        /* <DEDUP_REMOVED lines=12> */
.L_x_115:
[----:B------:R-:W-:Y:S05]  /*7840*/  BSYNC B1 ;  /* 0x0000000000017941 */ /* 0x000fea0003800000 */
.L_x_114:
        /* <DEDUP_REMOVED lines=12> */
.L_x_117:
[----:B------:R-:W-:Y:S05]  /*7910*/  BSYNC B1 ;  /* 0x0000000000017941 */ /* 0x000fea0003800000 */
.L_x_116:
        /* <DEDUP_REMOVED lines=12> */
.L_x_119:
[----:B------:R-:W-:Y:S05]  /*79e0*/  BSYNC B1 ;  /* 0x0000000000017941 */ /* 0x000fea0003800000 */
.L_x_118:
        /* <DEDUP_REMOVED lines=12> */
.L_x_121:
[----:B------:R-:W-:Y:S05]  /*7ab0*/  BSYNC B1 ;  /* 0x0000000000017941 */ /* 0x000fea0003800000 */
.L_x_120:
        /* <DEDUP_REMOVED lines=12> */
.L_x_123:
[----:B------:R-:W-:Y:S05]  /*7b80*/  BSYNC B1 ;  /* 0x0000000000017941 */ /* 0x000fea0003800000 */
.L_x_122:
        /* <DEDUP_REMOVED lines=12> */
.L_x_125:
[----:B------:R-:W-:Y:S05]  /*7c50*/  BSYNC B1 ;  /* 0x0000000000017941 */ /* 0x000fea0003800000 */
.L_x_124:
        /* <DEDUP_REMOVED lines=12> */
.L_x_127:
[----:B------:R-:W-:Y:S05]  /*7d20*/  BSYNC B1 ;  /* 0x0000000000017941 */ /* 0x000fea0003800000 */
.L_x_126:
        /* <DEDUP_REMOVED lines=12> */
.L_x_129:
[----:B------:R-:W-:Y:S05]  /*7df0*/  BSYNC B1 ;  /* 0x0000000000017941 */ /* 0x000fea0003800000 */
.L_x_128:
        /* <DEDUP_REMOVED lines=12> */
.L_x_131:
[----:B------:R-:W-:Y:S05]  /*7ec0*/  BSYNC B1 ;  /* 0x0000000000017941 */ /* 0x000fea0003800000 */
.L_x_130:
        /* <DEDUP_REMOVED lines=12> */
.L_x_133:
[----:B------:R-:W-:Y:S05]  /*7f90*/  BSYNC B1 ;  /* 0x0000000000017941 */ /* 0x000fea0003800000 */
.L_x_132:
        /* <DEDUP_REMOVED lines=12> */
.L_x_135:
[----:B------:R-:W-:Y:S05]  /*8060*/  BSYNC B1 ;  /* 0x0000000000017941 */ /* 0x000fea0003800000 */
.L_x_134:
        /* <DEDUP_REMOVED lines=12> */
.L_x_137:
[----:B------:R-:W-:Y:S05]  /*8130*/  BSYNC B1 ;  /* 0x0000000000017941 */ /* 0x000fea0003800000 */
.L_x_136:
        /* <DEDUP_REMOVED lines=12> */
.L_x_139:
[----:B------:R-:W-:Y:S05]  /*8200*/  BSYNC B1 ;  /* 0x0000000000017941 */ /* 0x000fea0003800000 */
.L_x_138:
        /* <DEDUP_REMOVED lines=12> */
.L_x_141:
[----:B------:R-:W-:Y:S05]  /*82d0*/  BSYNC B1 ;  /* 0x0000000000017941 */ /* 0x000fea0003800000 */
.L_x_140:
        /* <DEDUP_REMOVED lines=12> */
.L_x_143:
[----:B------:R-:W-:Y:S05]  /*83a0*/  BSYNC B1 ;  /* 0x0000000000017941 */ /* 0x000fea0003800000 */
.L_x_142:
        /* <DEDUP_REMOVED lines=12> */
.L_x_145:
[----:B------:R-:W-:Y:S05]  /*8470*/  BSYNC B1 ;  /* 0x0000000000017941 */ /* 0x000fea0003800000 */
.L_x_144:
        /* <DEDUP_REMOVED lines=12> */
.L_x_147:
[----:B------:R-:W-:Y:S05]  /*8540*/  BSYNC B1 ;  /* 0x0000000000017941 */ /* 0x000fea0003800000 */
.L_x_146:
        /* <DEDUP_REMOVED lines=12> */
.L_x_149:
[----:B------:R-:W-:Y:S05]  /*8610*/  BSYNC B1 ;  /* 0x0000000000017941 */ /* 0x000fea0003800000 */
.L_x_148:
        /* <DEDUP_REMOVED lines=12> */
.L_x_151:
[----:B------:R-:W-:Y:S05]  /*86e0*/  BSYNC B1 ;  /* 0x0000000000017941 */ /* 0x000fea0003800000 */
.L_x_150:
        /* <DEDUP_REMOVED lines=12> */
.L_x_153:
[----:B------:R-:W-:Y:S05]  /*87b0*/  BSYNC B1 ;  /* 0x0000000000017941 */ /* 0x000fea0003800000 */
.L_x_152:
        /* <DEDUP_REMOVED lines=12> */
.L_x_155:
[----:B------:R-:W-:Y:S05]  /*8880*/  BSYNC B1 ;  /* 0x0000000000017941 */ /* 0x000fea0003800000 */
.L_x_154:
        /* <DEDUP_REMOVED lines=12> */
.L_x_157:
[----:B------:R-:W-:Y:S05]  /*8950*/  BSYNC B1 ;  /* 0x0000000000017941 */ /* 0x000fea0003800000 */
.L_x_156:
[----:B-----5:R-:W-:Y:S01]  /*8960*/  LOP3.LUT R44, R44, 0xff, RZ, 0xc0, !PT ;  /* 0x000000ff2c2c7812 */ /* 0x020fe200078ec0ff */
[----:B------:R-:W-:Y:S01]  /*8970*/  BSSY B1, `(.L_x_158) ;  /* 0x000000b000017945 */ /* 0x000fe20003800000 */
[----:B------:R-:W-:Y:S02]  /*8980*/  ISETP.LT.OR P2, PT, R41, 0x79, !P1 ;  /* 0x000000792900780c */ /* 0x000fe40004f41670 */
[----:B------:R-:W-:Y:S02]  /*8990*/  F2FP.F16.E4M3.UNPACK_B R44, R44 ;  /* 0x0000002cff2c723e */ /* 0x000fe400020006ff */
[----:B0--3--:R-:W-:-:S03]  /*89a0*/  PRMT R32, RZ, 0x7610, R32 ;  /* 0x00007610ff207816 */ /* 0x009fc60000000020 */
[----:B------:R-:W-:-:S05]  /*89b0*/  HADD2.F32 R44, -RZ, R44.H0_H0 ;  /* 0x2000002cff2c7230 */ /* 0x000fca0000004100 */
[----:B------:R-:W-:-:S04]  /*89c0*/  FMUL R44, R44, UR21 ;  /* 0x000000152c2c7c20 */ /* 0x000fc80008400000 */
[----:B------:R-:W-:-:S05]  /*89d0*/  FFMA R44, R165, UR20, R44 ;  /* 0x00000014a52c7c23 */ /* 0x000fca000800002c */
[----:B------:R-:W-:-:S05]  /*89e0*/  F2FP.SATFINITE.E4M3.F32.PACK_AB_MERGE_C R33, RZ, R44, RZ ;  /* 0x0000002cff21723e */ /* 0x000fca00048070ff */
[----:B------:R0:W-:Y:S01]  /*89f0*/  @!P0 STG.E.U8 desc[UR14][R24.64+0x79], R33 ;  /* 0x0000792118008986 */ /* 0x0001e2000c10110e */
[----:B------:R-:W-:Y:S05]  /*8a00*/  @P2 BRA `(.L_x_159) ;  /* 0x0000000000042947 */ /* 0x000fea0003800000 */
[----:B------:R3:W5:Y:S02]  /*8a10*/  LDG.E.U8 R32, desc[UR14][R34.64+0x78] ;  /* 0x0000780e22207981 */ /* 0x000764000c1e1100 */
.L_x_159:
[----:B------:R-:W-:Y:S05]  /*8a20*/  BSYNC B1 ;  /* 0x0000000000017941 */ /* 0x000fea0003800000 */
.L_x_158:
[----:B-----5:R-:W-:Y:S01]  /*8a30*/  LOP3.LUT R32, R32, 0xff, RZ, 0xc0, !PT ;  /* 0x000000ff20207812 */ /* 0x020fe200078ec0ff */
[----:B------:R-:W-:Y:S01]  /*8a40*/  BSSY B1, `(.L_x_160) ;  /* 0x000000b000017945 */ /* 0x000fe20003800000 */
[----:B------:R-:W-:Y:S02]  /*8a50*/  ISETP.LT.OR P1, PT, R41, 0x7a, !P1 ;  /* 0x0000007a2900780c */ /* 0x000fe40004f21670 */
[----:B------:R-:W-:Y:S02]  /*8a60*/  F2FP.F16.E4M3.UNPACK_B R32, R32 ;  /* 0x00000020ff20723e */ /* 0x000fe400020006ff */
[----:B0-2---:R-:W-:-:S03]  /*8a70*/  PRMT R24, RZ, 0x7610, R24 ;  /* 0x00007610ff187816 */ /* 0x005fc60000000018 */
[----:B------:R-:W-:-:S05]  /*8a80*/  HADD2.F32 R32, -RZ, R32.H0_H0 ;  /* 0x20000020ff207230 */ /* 0x000fca0000004100 */
[----:B------:R-:W-:-:S04]  /*8a90*/  FMUL R25, R32, UR21 ;  /* 0x0000001520197c20 */ /* 0x000fc80008400000 */
[----:B------:R-:W-:-:S05]  /*8aa0*/  FFMA R25, R164, UR20, R25 ;  /* 0x00000014a4197c23 */ /* 0x000fca0008000019 */
[----:B------:R-:W-:-:S05]  /*8ab0*/  F2FP.SATFINITE.E4M3.F32.PACK_AB_MERGE_C R25, RZ, R25, RZ ;  /* 0x00000019ff19723e */ /* 0x000fca00048070ff */
[----:B------:R0:W-:Y:S01]  /*8ac0*/  @!P2 STG.E.U8 desc[UR14][R26.64+0x78], R25 ;  /* 0x000078191a00a986 */ /* 0x0001e2000c10110e */
[----:B------:R-:W-:Y:S05]  /*8ad0*/  @P1 BRA `(.L_x_161) ;  /* 0x0000000000041947 */ /* 0x000fea0003800000 */
[----:B------:R2:W5:Y:S02]  /*8ae0*/  LDG.E.U8 R24, desc[UR14][R34.64+0x79] ;  /* 0x0000790e22187981 */ /* 0x000564000c1e1100 */
.L_x_161:
[----:B------:R-:W-:Y:S05]  /*8af0*/  BSYNC B1 ;  /* 0x0000000000017941 */ /* 0x000fea0003800000 */
.L_x_160:
[----:B-----5:R-:W-:Y:S01]  /*8b00*/  LOP3.LUT R24, R24, 0xff, RZ, 0xc0, !PT ;  /* 0x000000ff18187812 */ /* 0x020fe200078ec0ff */
[----:B------:R-:W-:Y:S01]  /*8b10*/  BSSY B1, `(.L_x_162) ;  /* 0x0000013000017945 */ /* 0x000fe20003800000 */
[----:B------:R-:W-:Y:S02]  /*8b20*/  IADD3 R33, P0, R43, 0x80, RZ ;  /* 0x000000802b217810 */ /* 0x000fe40007f1e0ff */
[----:B------:R-:W-:-:S03]  /*8b30*/  F2FP.F16.E4M3.UNPACK_B R24, R24 ;  /* 0x00000018ff18723e */ /* 0x000fc600020006ff */
[----:B0-----:R-:W-:Y:S01]  /*8b40*/  IMAD.X R25, RZ, RZ, R39, P0 ;  /* 0x000000ffff197224 */ /* 0x001fe200000e0627 */
[----:B------:R-:W-:Y:S01]  /*8b50*/  ISETP.GE.AND P0, PT, R42, 0x81, PT ;  /* 0x000000812a00780c */ /* 0x000fe20003f06270 */
[----:B------:R-:W-:Y:S02]  /*8b60*/  HADD2.F32 R24, -RZ, R24.H0_H0 ;  /* 0x20000018ff187230 */ /* 0x000fe40000004100 */
[----:B--234-:R-:W-:Y:S01]  /*8b70*/  IMAD R34, R25, UR6, RZ ;  /* 0x0000000619227c24 */ /* 0x01cfe2000f8e02ff */
        /* <DEDUP_REMOVED lines=12> */
.L_x_163:
[----:B------:R-:W-:Y:S05]  /*8c40*/  BSYNC B1 ;  /* 0x0000000000017941 */ /* 0x000fea0003800000 */
.L_x_162:
[----:B-----5:R-:W-:Y:S01]  /*8c50*/  LOP3.LUT R32, R32, 0xff, RZ, 0xc0, !PT ;  /* 0x000000ff20207812 */ /* 0x020fe200078ec0ff */
[----:B------:R-:W-:Y:S01]  /*8c60*/  BSSY B1, `(.L_x_164) ;  /* 0x000000b000017945 */ /* 0x000fe20003800000 */
[----:B------:R-:W-:Y:S02]  /*8c70*/  ISETP.LT.OR P2, PT, R41, 0x2, !P0 ;  /* 0x000000022900780c */ /* 0x000fe40004741670 */
[----:B------:R-:W-:Y:S02]  /*8c80*/  F2FP.F16.E4M3.UNPACK_B R32, R32 ;  /* 0x00000020ff20723e */ /* 0x000fe400020006ff */
[----:B0-----:R-:W-:-:S03]  /*8c90*/  PRMT R26, RZ, 0x7610, R26 ;  /* 0x00007610ff1a7816 */ /* 0x001fc6000000001a */
[----:B------:R-:W-:-:S05]  /*8ca0*/  HADD2.F32 R32, -RZ, R32.H0_H0 ;  /* 0x20000020ff207230 */ /* 0x000fca0000004100 */
[----:B------:R-:W-:-:S04]  /*8cb0*/  FMUL R27, R32, UR21 ;  /* 0x00000015201b7c20 */ /* 0x000fc80008400000 */
[----:B------:R-:W-:-:S05]  /*8cc0*/  FFMA R27, R162, UR20, R27 ;  /* 0x00000014a21b7c23 */ /* 0x000fca000800001b */
[----:B------:R-:W-:-:S05]  /*8cd0*/  F2FP.SATFINITE.E4M3.F32.PACK_AB_MERGE_C R27, RZ, R27, RZ ;  /* 0x0000001bff1b723e */ /* 0x000fca00048070ff */
[----:B------:R0:W-:Y:S01]  /*8ce0*/  @!P3 STG.E.U8 desc[UR14][R28.64], R27 ;  /* 0x0000001b1c00b986 */ /* 0x0001e2000c10110e */
[----:B------:R-:W-:Y:S05]  /*8cf0*/  @P2 BRA `(.L_x_165) ;  /* 0x0000000000042947 */ /* 0x000fea0003800000 */
[----:B------:R3:W5:Y:S02]  /*8d00*/  LDG.E.U8 R26, desc[UR14][R24.64+0x1] ;  /* 0x0000010e181a7981 */ /* 0x000764000c1e1100 */
.L_x_165:
[----:B------:R-:W-:Y:S05]  /*8d10*/  BSYNC B1 ;  /* 0x0000000000017941 */ /* 0x000fea0003800000 */
.L_x_164:
[----:B-----5:R-:W-:Y:S01]  /*8d20*/  LOP3.LUT R26, R26, 0xff, RZ, 0xc0, !PT ;  /* 0x000000ff1a1a7812 */ /* 0x020fe200078ec0ff */
[----:B------:R-:W-:Y:S01]  /*8d30*/  BSSY B1, `(.L_x_166) ;  /* 0x0000013000017945 */ /* 0x000fe20003800000 */
[----:B------:R-:W-:Y:S02]  /*8d40*/  IADD3 R43, P1, R43, 0x88, RZ ;  /* 0x000000882b2b7810 */ /* 0x000fe40007f3e0ff */
[----:B------:R-:W-:Y:S02]  /*8d50*/  F2FP.F16.E4M3.UNPACK_B R26, R26 ;  /* 0x0000001aff1a723e */ /* 0x000fe400020006ff */
[----:B------:R-:W-:Y:S01]  /*8d60*/  PRMT R32, RZ, 0x7610, R32 ;  /* 0x00007610ff207816 */ /* 0x000fe20000000020 */
[----:B------:R-:W-:Y:S01]  /*8d70*/  IMAD.X R38, RZ, RZ, R39, P1 ;  /* 0x000000ffff267224 */ /* 0x000fe200008e0627 */
[----:B------:R-:W-:Y:S01]  /*8d80*/  ISETP.GE.AND P1, PT, R42, 0x89, PT ;  /* 0x000000892a00780c */ /* 0x000fe20003f26270 */
[----:B------:R-:W-:Y:S02]  /*8d90*/  HADD2.F32 R26, -RZ, R26.H0_H0 ;  /* 0x2000001aff1a7230 */ /* 0x000fe40000004100 */
[----:B------:R-:W-:Y:S01]  /*8da0*/  IMAD R38, R38, UR6, RZ ;  /* 0x0000000626267c24 */ /* 0x000fe2000f8e02ff */
[----:B------:R-:W-:Y:S01]  /*8db0*/  ISETP.LT.OR P5, PT, R41, 0x1, !P1 ;  /* 0x000000012900780c */ /* 0x000fe20004fa1670 */
[----:B------:R-:W-:-:S04]  /*8dc0*/  IMAD.WIDE.U32 R36, R43, UR6, R36 ;  /* 0x000000062b247c25 */ /* 0x000fc8000f8e0024 */
[----:B------:R-:W-:Y:S01]  /*8dd0*/  FMUL R26, R26, UR21 ;  /* 0x000000151a1a7c20 */ /* 0x000fe20008400000 */
[----:B------:R-:W-:-:S03]  /*8de0*/  IMAD R43, R43, UR7, R38 ;  /* 0x000000072b2b7c24 */ /* 0x000fc6000f8e0226 */
[----:B------:R-:W-:Y:S01]  /*8df0*/  FFMA R161, R161, UR20, R26 ;  /* 0x00000014a1a17c23 */ /* 0x000fe2000800001a */
[----:B------:R-:W-:-:S04]  /*8e00*/  IADD3 R26, P3, R36, UR10, RZ ;  /* 0x0000000a241a7c10 */ /* 0x000fc8000ff7e0ff */
[----:B------:R-:W-:Y:S02]  /*8e10*/  F2FP.SATFINITE.E4M3.F32.PACK_AB_MERGE_C R161, RZ, R161, RZ ;  /* 0x000000a1ffa1723e */ /* 0x000fe400048070ff */
[----:B0-----:R-:W-:-:S03]  /*8e20*/  IADD3.X R27, R37, UR11, R43, P3, !PT ;  /* 0x0000000b251b7c10 */ /* 0x001fc60009ffe42b */
[----:B------:R0:W-:Y:S01]  /*8e30*/  @!P2 STG.E.U8 desc[UR14][R28.64+0x1], R161 ;  /* 0x000001a11c00a986 */ /* 0x0001e2000c10110e */
[----:B------:R-:W-:Y:S05]  /*8e40*/  @P5 BRA `(.L_x_167) ;  /* 0x0000000000045947 */ /* 0x000fea0003800000 */
[----:B------:R4:W5:Y:S02]  /*8e50*/  LDG.E.U8 R32, desc[UR14][R26.64] ;  /* 0x0000000e1a207981 */ /* 0x000964000c1e1100 */
.L_x_167:
[----:B------:R-:W-:Y:S05]  /*8e60*/  BSYNC B1 ;  /* 0x0000000000017941 */ /* 0x000fea0003800000 */
.L_x_166:
        /* <DEDUP_REMOVED lines=12> */
.L_x_169:
[----:B------:R-:W-:Y:S05]  /*8f30*/  BSYNC B1 ;  /* 0x0000000000017941 */ /* 0x000fea0003800000 */
.L_x_168:
        /* <DEDUP_REMOVED lines=12> */
.L_x_171:
[----:B------:R-:W-:Y:S05]  /*9000*/  BSYNC B1 ;  /* 0x0000000000017941 */ /* 0x000fea0003800000 */
.L_x_170:
        /* <DEDUP_REMOVED lines=12> */
.L_x_173:
[----:B------:R-:W-:Y:S05]  /*90d0*/  BSYNC B1 ;  /* 0x0000000000017941 */ /* 0x000fea0003800000 */
.L_x_172:
        /* <DEDUP_REMOVED lines=12> */
.L_x_175:
[----:B------:R-:W-:Y:S05]  /*91a0*/  BSYNC B1 ;  /* 0x0000000000017941 */ /* 0x000fea0003800000 */
.L_x_174:
        /* <DEDUP_REMOVED lines=12> */
.L_x_177:
[----:B------:R-:W-:Y:S05]  /*9270*/  BSYNC B1 ;  /* 0x0000000000017941 */ /* 0x000fea0003800000 */
.L_x_176:
        /* <DEDUP_REMOVED lines=12> */
.L_x_179:
[----:B------:R-:W-:Y:S05]  /*9340*/  BSYNC B1 ;  /* 0x0000000000017941 */ /* 0x000fea0003800000 */
.L_x_178:
        /* <DEDUP_REMOVED lines=12> */
.L_x_181:
[----:B------:R-:W-:Y:S05]  /*9410*/  BSYNC B1 ;  /* 0x0000000000017941 */ /* 0x000fea0003800000 */
.L_x_180:
        /* <DEDUP_REMOVED lines=12> */
.L_x_183:
[----:B------:R-:W-:Y:S05]  /*94e0*/  BSYNC B1 ;  /* 0x0000000000017941 */ /* 0x000fea0003800000 */
.L_x_182:
        /* <DEDUP_REMOVED lines=12> */
.L_x_185:
[----:B------:R-:W-:Y:S05]  /*95b0*/  BSYNC B1 ;  /* 0x0000000000017941 */ /* 0x000fea0003800000 */
.L_x_184:
[----:B-----5:R-:W-:Y:S01]  /*95c0*/  LOP3.LUT R32, R32, 0xff, RZ, 0xc0, !PT ;  /* 0x000000ff20207812 */ /* 0x020fe200078ec0ff */
[----:B------:R-:W-:Y:S01]  /*95d0*/  BSSY B1, `(.L_x_186) ;  /* 0x000000b000017945 */ /* 0x000fe20003800000 */
[----:B------:R-:W-:Y:S02]  /*95e0*/  ISETP.LT.OR P3, PT, R41, 0x19, !P0 ;  /* 0x000000192900780c */ /* 0x000fe40004761670 */
[----:B------:R-:W-:-:S05]  /*95f0*/  F2FP.F16.E4M3.UNPACK_B R32, R32 ;  /* 0x00000020ff20723e */ /* 0x000fca00020006ff */
[----:B------:R-:W-:-:S05]  /*9600*/  HADD2.F32 R32, -RZ, R32.H0_H0 ;  /* 0x20000020ff207230 */ /* 0x000fca0000004100 */
[----:B------:R-:W-:-:S04]  /*9610*/  FMUL R32, R32, UR21 ;  /* 0x0000001520207c20 */ /* 0x000fc80008400000 */
[----:B------:R-:W-:Y:S01]  /*9620*/  FFMA R32, R23, UR20, R32 ;  /* 0x0000001417207c23 */ /* 0x000fe20008000020 */
[----:B------:R-:W-:-:S04]  /*9630*/  PRMT R23, RZ, 0x7610, R23 ;  /* 0x00007610ff177816 */ /* 0x000fc80000000017 */
[----:B0-----:R-:W-:-:S05]  /*9640*/  F2FP.SATFINITE.E4M3.F32.PACK_AB_MERGE_C R33, RZ, R32, RZ ;  /* 0x00000020ff21723e */ /* 0x001fca00048070ff */
[----:B------:R0:W-:Y:S01]  /*9650*/  @!P2 STG.E.U8 desc[UR14][R30.64+0x11], R33 ;  /* 0x000011211e00a986 */ /* 0x0001e2000c10110e */
[----:B------:R-:W-:Y:S05]  /*9660*/  @P3 BRA `(.L_x_187) ;  /* 0x0000000000043947 */ /* 0x000fea0003800000 */
[----:B------:R0:W5:Y:S02]  /*9670*/  LDG.E.U8 R23, desc[UR14][R24.64+0x18] ;  /* 0x0000180e18177981 */ /* 0x000164000c1e1100 */
.L_x_187:
[----:B------:R-:W-:Y:S05]  /*9680*/  BSYNC B1 ;  /* 0x0000000000017941 */ /* 0x000fea0003800000 */
.L_x_186:
        /* <DEDUP_REMOVED lines=8> */
[----:B------:R-:W-:-:S05]  /*9710*/  F2FP.SATFINITE.E4M3.F32.PACK_AB_MERGE_C R23, RZ, R23, RZ ;  /* 0x00000017ff17723e */ /* 0x000fca00048070ff */
[----:B------:R0:W-:Y:S01]  /*9720*/  @!P3 STG.E.U8 desc[UR14][R28.64+0x18], R23 ;  /* 0x000018171c00b986 */ /* 0x0001e2000c10110e */
[----:B------:R-:W-:Y:S05]  /*9730*/  @P2 BRA `(.L_x_189) ;  /* 0x0000000000042947 */ /* 0x000fea0003800000 */
[----:B------:R0:W5:Y:S02]  /*9740*/  LDG.E.U8 R22, desc[UR14][R24.64+0x19] ;  /* 0x0000190e18167981 */ /* 0x000164000c1e1100 */
.L_x_189:
[----:B------:R-:W-:Y:S05]  /*9750*/  BSYNC B1 ;  /* 0x0000000000017941 */ /* 0x000fea0003800000 */
.L_x_188:
        /* <DEDUP_REMOVED lines=12> */
.L_x_191:
[----:B------:R-:W-:Y:S05]  /*9820*/  BSYNC B1 ;  /* 0x0000000000017941 */ /* 0x000fea0003800000 */
.L_x_190:
        /* <DEDUP_REMOVED lines=12> */
.L_x_193:
[----:B------:R-:W-:Y:S05]  /*98f0*/  BSYNC B1 ;  /* 0x0000000000017941 */ /* 0x000fea0003800000 */
.L_x_192:
        /* <DEDUP_REMOVED lines=12> */
.L_x_195:
[----:B------:R-:W-:Y:S05]  /*99c0*/  BSYNC B1 ;  /* 0x0000000000017941 */ /* 0x000fea0003800000 */
.L_x_194:
        /* <DEDUP_REMOVED lines=12> */
.L_x_197:
[----:B------:R-:W-:Y:S05]  /*9a90*/  BSYNC B1 ;  /* 0x0000000000017941 */ /* 0x000fea0003800000 */
.L_x_196:
        /* <DEDUP_REMOVED lines=12> */
.L_x_199:
[----:B------:R-:W-:Y:S05]  /*9b60*/  BSYNC B1 ;  /* 0x0000000000017941 */ /* 0x000fea0003800000 */
.L_x_198:
        /* <DEDUP_REMOVED lines=12> */
.L_x_201:
[----:B------:R-:W-:Y:S05]  /*9c30*/  BSYNC B1 ;  /* 0x0000000000017941 */ /* 0x000fea0003800000 */
.L_x_200:
        /* <DEDUP_REMOVED lines=12> */
.L_x_203:
[----:B------:R-:W-:Y:S05]  /*9d00*/  BSYNC B1 ;  /* 0x0000000000017941 */ /* 0x000fea0003800000 */
.L_x_202:
        /* <DEDUP_REMOVED lines=12> */
.L_x_205:
[----:B------:R-:W-:Y:S05]  /*9dd0*/  BSYNC B1 ;  /* 0x0000000000017941 */ /* 0x000fea0003800000 */
.L_x_204:
        /* <DEDUP_REMOVED lines=12> */
.L_x_207:
[----:B------:R-:W-:Y:S05]  /*9ea0*/  BSYNC B1 ;  /* 0x0000000000017941 */ /* 0x000fea0003800000 */
.L_x_206:
        /* <DEDUP_REMOVED lines=12> */
.L_x_209:
[----:B------:R-:W-:Y:S05]  /*9f70*/  BSYNC B1 ;  /* 0x0000000000017941 */ /* 0x000fea0003800000 */
.L_x_208:
        /* <DEDUP_REMOVED lines=12> */
.L_x_211:
[----:B------:R-:W-:Y:S05]  /*a040*/  BSYNC B1 ;  /* 0x0000000000017941 */ /* 0x000fea0003800000 */
.L_x_210:
        /* <DEDUP_REMOVED lines=12> */
.L_x_213:
[----:B------:R-:W-:Y:S05]  /*a110*/  BSYNC B1 ;  /* 0x0000000000017941 */ /* 0x000fea0003800000 */
.L_x_212:
        /* <DEDUP_REMOVED lines=12> */
.L_x_215:
[----:B------:R-:W-:Y:S05]  /*a1e0*/  BSYNC B1 ;  /* 0x0000000000017941 */ /* 0x000fea0003800000 */
.L_x_214:
        /* <DEDUP_REMOVED lines=12> */
.L_x_217:
[----:B------:R-:W-:Y:S05]  /*a2b0*/  BSYNC B1 ;  /* 0x0000000000017941 */ /* 0x000fea0003800000 */
.L_x_216:
        /* <DEDUP_REMOVED lines=12> */
.L_x_219:
[----:B------:R-:W-:Y:S05]  /*a380*/  BSYNC B1 ;  /* 0x0000000000017941 */ /* 0x000fea0003800000 */
.L_x_218:
        /* <DEDUP_REMOVED lines=12> */
.L_x_221:
[----:B------:R-:W-:Y:S05]  /*a450*/  BSYNC B1 ;  /* 0x0000000000017941 */ /* 0x000fea0003800000 */
.L_x_220:
        /* <DEDUP_REMOVED lines=12> */
.L_x_223:
[----:B------:R-:W-:Y:S05]  /*a520*/  BSYNC B1 ;  /* 0x0000000000017941 */ /* 0x000fea0003800000 */
.L_x_222:
        /* <DEDUP_REMOVED lines=12> */
.L_x_225:
[----:B------:R-:W-:Y:S05]  /*a5f0*/  BSYNC B1 ;  /* 0x0000000000017941 */ /* 0x000fea0003800000 */
.L_x_224:
        /* <DEDUP_REMOVED lines=12> */
.L_x_227:
[----:B------:R-:W-:Y:S05]  /*a6c0*/  BSYNC B1 ;  /* 0x0000000000017941 */ /* 0x000fea0003800000 */
.L_x_226:
        /* <DEDUP_REMOVED lines=12> */
.L_x_229:
[----:B------:R-:W-:Y:S05]  /*a790*/  BSYNC B1 ;  /* 0x0000000000017941 */ /* 0x000fea0003800000 */
.L_x_228:
[----:B-----5:R-:W-:Y:S01]  /*a7a0*/  LOP3.LUT R2, R2, 0xff, RZ, 0xc0, !PT ;  /* 0x000000ff02027812 */ /* 0x020fe200078ec0ff */
[----:B------:R-:W-:Y:S01]  /*a7b0*/  BSSY B1, `(.L_x_230) ;  /* 0x000000b000017945 */ /* 0x000fe20003800000 */
[----:B------:R-:W-:Y:S02]  /*a7c0*/  ISETP.LT.OR P3, PT, R41, 0x41, !P1 ;  /* 0x000000412900780c */ /* 0x000fe40004f61670 */
[----:B------:R-:W-:-:S05]  /*a7d0*/  F2FP.F16.E4M3.UNPACK_B R2, R2 ;  /* 0x00000002ff02723e */ /* 0x000fca00020006ff */
[----:B------:R-:W-:-:S05]  /*a7e0*/  HADD2.F32 R2, -RZ, R2.H0_H0 ;  /* 0x20000002ff027230 */ /* 0x000fca0000004100 */
[----:B0-----:R-:W-:-:S04]  /*a7f0*/  FMUL R3, R2, UR21 ;  /* 0x0000001502037c20 */ /* 0x001fc80008400000 */
[----:B------:R-:W-:Y:S01]  /*a800*/  FFMA R3, R0, UR20, R3 ;  /* 0x0000001400037c23 */ /* 0x000fe20008000003 */
[----:B------:R-:W-:-:S04]  /*a810*/  PRMT R0, RZ, 0x7610, R0 ;  /* 0x00007610ff007816 */ /* 0x000fc80000000000 */
[----:B------:R-:W-:-:S05]  /*a820*/  F2FP.SATFINITE.E4M3.F32.PACK_AB_MERGE_C R3, RZ, R3, RZ ;  /* 0x00000003ff03723e */ /* 0x000fca00048070ff */
[----:B------:R0:W-:Y:S01]  /*a830*/  @!P2 STG.E.U8 desc[UR14][R28.64+0x41], R3 ;  /* 0x000041031c00a986 */ /* 0x0001e2000c10110e */
[----:B------:R-:W-:Y:S05]  /*a840*/  @P3 BRA `(.L_x_231) ;  /* 0x0000000000043947 */ /* 0x000fea0003800000 */
[----:B------:R0:W5:Y:S02]  /*a850*/  LDG.E.U8 R0, desc[UR14][R26.64+0x40] ;  /* 0x0000400e1a007981 */ /* 0x000164000c1e1100 */
.L_x_231:
[----:B------:R-:W-:Y:S05]  /*a860*/  BSYNC B1 ;  /* 0x0000000000017941 */ /* 0x000fea0003800000 */
.L_x_230:
[----:B------:R-:W2:Y:S01]  /*a870*/  LDL.LU R2, [R1] ;  /* 0x0000000001027983 */ /* 0x000ea20000300800 */
[----:B-----5:R-:W-:Y:S01]  /*a880*/  LOP3.LUT R0, R0, 0xff, RZ, 0xc0, !PT ;  /* 0x000000ff00007812 */ /* 0x020fe200078ec0ff */
[----:B------:R-:W-:Y:S01]  /*a890*/  BSSY B1, `(.L_x_232) ;  /* 0x000000b000017945 */ /* 0x000fe20003800000 */
[----:B------:R-:W-:Y:S02]  /*a8a0*/  ISETP.LT.OR P2, PT, R41, 0x42, !P1 ;  /* 0x000000422900780c */ /* 0x000fe40004f41670 */
[----:B------:R-:W-:-:S05]  /*a8b0*/  F2FP.F16.E4M3.UNPACK_B R0, R0 ;  /* 0x00000000ff00723e */ /* 0x000fca00020006ff */
[----:B------:R-:W-:-:S05]  /*a8c0*/  HADD2.F32 R0, -RZ, R0.H0_H0 ;  /* 0x20000000ff007230 */ /* 0x000fca0000004100 */
[----:B------:R-:W-:-:S04]  /*a8d0*/  FMUL R0, R0, UR21 ;  /* 0x0000001500007c20 */ /* 0x000fc80008400000 */
[----:B--2---:R-:W-:-:S05]  /*a8e0*/  FFMA R0, R2, UR20, R0 ;  /* 0x0000001402007c23 */ /* 0x004fca0008000000 */
[----:B0-----:R-:W-:Y:S02]  /*a8f0*/  F2FP.SATFINITE.E4M3.F32.PACK_AB_MERGE_C R3, RZ, R0, RZ ;  /* 0x00000000ff03723e */ /* 0x001fe400048070ff */
[----:B------:R-:W-:-:S03]  /*a900*/  PRMT R0, RZ, 0x7610, R0 ;  /* 0x00007610ff007816 */ /* 0x000fc60000000000 */
[----:B------:R0:W-:Y:S01]  /*a910*/  @!P3 STG.E.U8 desc[UR14][R30.64+0x40], R3 ;  /* 0x000040031e00b986 */ /* 0x0001e2000c10110e */
[----:B------:R-:W-:Y:S05]  /*a920*/  @P2 BRA `(.L_x_233) ;  /* 0x0000000000042947 */ /* 0x000fea0003800000 */
[----:B------:R2:W5:Y:S02]  /*a930*/  LDG.E.U8 R0, desc[UR14][R26.64+0x41] ;  /* 0x0000410e1a007981 */ /* 0x000564000c1e1100 */
.L_x_233:
[----:B------:R-:W-:Y:S05]  /*a940*/  BSYNC B1 ;  /* 0x0000000000017941 */ /* 0x000fea0003800000 */
.L_x_232:
[----:B------:R-:W3:Y:S01]  /*a950*/  LDL.LU R2, [R1+0x4] ;  /* 0x0000040001027983 */ /* 0x000ee20000300800 */
[----:B-----5:R-:W-:Y:S01]  /*a960*/  LOP3.LUT R0, R0, 0xff, RZ, 0xc0, !PT ;  /* 0x000000ff00007812 */ /* 0x020fe200078ec0ff */
[----:B------:R-:W-:Y:S01]  /*a970*/  BSSY B1, `(.L_x_234) ;  /* 0x000000b000017945 */ /* 0x000fe20003800000 */
[----:B------:R-:W-:Y:S02]  /*a980*/  ISETP.LT.OR P3, PT, R41, 0x49, !P0 ;  /* 0x000000492900780c */ /* 0x000fe40004761670 */
[----:B------:R-:W-:-:S05]  /*a990*/  F2FP.F16.E4M3.UNPACK_B R0, R0 ;  /* 0x00000000ff00723e */ /* 0x000fca00020006ff */
[----:B------:R-:W-:-:S05]  /*a9a0*/  HADD2.F32 R0, -RZ, R0.H0_H0 ;  /* 0x20000000ff007230 */ /* 0x000fca0000004100 */
[----:B------:R-:W-:-:S04]  /*a9b0*/  FMUL R0, R0, UR21 ;  /* 0x0000001500007c20 */ /* 0x000fc80008400000 */
[----:B---3--:R-:W-:-:S05]  /*a9c0*/  FFMA R0, R2, UR20, R0 ;  /* 0x0000001402007c23 */ /* 0x008fca0008000000 */
[----:B0-----:R-:W-:Y:S02]  /*a9d0*/  F2FP.SATFINITE.E4M3.F32.PACK_AB_MERGE_C R3, RZ, R0, RZ ;  /* 0x00000000ff03723e */ /* 0x001fe400048070ff */
[----:B------:R-:W-:-:S03]  /*a9e0*/  PRMT R0, RZ, 0x7610, R0 ;  /* 0x00007610ff007816 */ /* 0x000fc60000000000 */
[----:B------:R0:W-:Y:S01]  /*a9f0*/  @!P2 STG.E.U8 desc[UR14][R30.64+0x41], R3 ;  /* 0x000041031e00a986 */ /* 0x0001e2000c10110e */
[----:B------:R-:W-:Y:S05]  /*aa00*/  @P3 BRA `(.L_x_235) ;  /* 0x0000000000043947 */ /* 0x000fea0003800000 */
[----:B------:R3:W5:Y:S02]  /*aa10*/  LDG.E.U8 R0, desc[UR14][R24.64+0x48] ;  /* 0x0000480e18007981 */ /* 0x000764000c1e1100 */
.L_x_235:
[----:B------:R-:W-:Y:S05]  /*aa20*/  BSYNC B1 ;  /* 0x0000000000017941 */ /* 0x000fea0003800000 */
.L_x_234:
[----:B------:R-:W2:Y:S01]  /*aa30*/  LDL.LU R2, [R1+0x8] ;  /* 0x0000080001027983 */ /* 0x000ea20000300800 */
        /* <DEDUP_REMOVED lines=12> */
.L_x_237:
[----:B------:R-:W-:Y:S05]  /*ab00*/  BSYNC B1 ;  /* 0x0000000000017941 */ /* 0x000fea0003800000 */
.L_x_236:
        /* <DEDUP_REMOVED lines=13> */
.L_x_239:
[----:B------:R-:W-:Y:S05]  /*abe0*/  BSYNC B1 ;  /* 0x0000000000017941 */ /* 0x000fea0003800000 */
.L_x_238:
        /* <DEDUP_REMOVED lines=13> */
.L_x_241:
[----:B------:R-:W-:Y:S05]  /*acc0*/  BSYNC B1 ;  /* 0x0000000000017941 */ /* 0x000fea0003800000 */
.L_x_240:
        /* <DEDUP_REMOVED lines=13> */
.L_x_243:
[----:B------:R-:W-:Y:S05]  /*ada0*/  BSYNC B1 ;  /* 0x0000000000017941 */ /* 0x000fea0003800000 */
.L_x_242:
        /* <DEDUP_REMOVED lines=13> */
.L_x_245:
[----:B------:R-:W-:Y:S05]  /*ae80*/  BSYNC B1 ;  /* 0x0000000000017941 */ /* 0x000fea0003800000 */
.L_x_244:
        /* <DEDUP_REMOVED lines=13> */
.L_x_247:
[----:B------:R-:W-:Y:S05]  /*af60*/  BSYNC B1 ;  /* 0x0000000000017941 */ /* 0x000fea0003800000 */
.L_x_246:
        /* <DEDUP_REMOVED lines=13> */
.L_x_249:
[----:B------:R-:W-:Y:S05]  /*b040*/  BSYNC B1 ;  /* 0x0000000000017941 */ /* 0x000fea0003800000 */
.L_x_248:
        /* <DEDUP_REMOVED lines=13> */
.L_x_251:
[----:B------:R-:W-:Y:S05]  /*b120*/  BSYNC B1 ;  /* 0x0000000000017941 */ /* 0x000fea0003800000 */
.L_x_250:
        /* <DEDUP_REMOVED lines=13> */
.L_x_253:
[----:B------:R-:W-:Y:S05]  /*b200*/  BSYNC B1 ;  /* 0x0000000000017941 */ /* 0x000fea0003800000 */
.L_x_252:
        /* <DEDUP_REMOVED lines=13> */
.L_x_255:
[----:B------:R-:W-:Y:S05]  /*b2e0*/  BSYNC B1 ;  /* 0x0000000000017941 */ /* 0x000fea0003800000 */
.L_x_254:
        /* <DEDUP_REMOVED lines=13> */
.L_x_257:
[----:B------:R-:W-:Y:S05]  /*b3c0*/  BSYNC B1 ;  /* 0x0000000000017941 */ /* 0x000fea0003800000 */
.L_x_256:
        /* <DEDUP_REMOVED lines=13> */
.L_x_259:
[----:B------:R-:W-:Y:S05]  /*b4a0*/  BSYNC B1 ;  /* 0x0000000000017941 */ /* 0x000fea0003800000 */
.L_x_258:
        /* <DEDUP_REMOVED lines=13> */
.L_x_261:
[----:B------:R-:W-:Y:S05]  /*b580*/  BSYNC B1 ;  /* 0x0000000000017941 */ /* 0x000fea0003800000 */
.L_x_260:
        /* <DEDUP_REMOVED lines=13> */
.L_x_263:
[----:B------:R-:W-:Y:S05]  /*b660*/  BSYNC B1 ;  /* 0x0000000000017941 */ /* 0x000fea0003800000 */
.L_x_262:
        /* <DEDUP_REMOVED lines=13> */
.L_x_265:
[----:B------:R-:W-:Y:S05]  /*b740*/  BSYNC B1 ;  /* 0x0000000000017941 */ /* 0x000fea0003800000 */
.L_x_264:
        /* <DEDUP_REMOVED lines=13> */
.L_x_267:
[----:B------:R-:W-:Y:S05]  /*b820*/  BSYNC B1 ;  /* 0x0000000000017941 */ /* 0x000fea0003800000 */
.L_x_266:
        /* <DEDUP_REMOVED lines=13> */
.L_x_269:
[----:B------:R-:W-:Y:S05]  /*b900*/  BSYNC B1 ;  /* 0x0000000000017941 */ /* 0x000fea0003800000 */
.L_x_268:
        /* <DEDUP_REMOVED lines=13> */
.L_x_271:
[----:B------:R-:W-:Y:S05]  /*b9e0*/  BSYNC B1 ;  /* 0x0000000000017941 */ /* 0x000fea0003800000 */
.L_x_270:
        /* <DEDUP_REMOVED lines=13> */
.L_x_273:
[----:B------:R-:W-:Y:S05]  /*bac0*/  BSYNC B1 ;  /* 0x0000000000017941 */ /* 0x000fea0003800000 */
.L_x_272:
        /* <DEDUP_REMOVED lines=13> */
.L_x_275:
[----:B------:R-:W-:Y:S05]  /*bba0*/  BSYNC B1 ;  /* 0x0000000000017941 */ /* 0x000fea0003800000 */
.L_x_274:
        /* <DEDUP_REMOVED lines=13> */
.L_x_277:
[----:B------:R-:W-:Y:S05]  /*bc80*/  BSYNC B1 ;  /* 0x0000000000017941 */ /* 0x000fea0003800000 */
.L_x_276:
        /* <DEDUP_REMOVED lines=13> */
.L_x_279:
[----:B------:R-:W-:Y:S05]  /*bd60*/  BSYNC B1 ;  /* 0x0000000000017941 */ /* 0x000fea0003800000 */
.L_x_278:
        /* <DEDUP_REMOVED lines=13> */
.L_x_281:
[----:B------:R-:W-:Y:S05]  /*be40*/  BSYNC B1 ;  /* 0x0000000000017941 */ /* 0x000fea0003800000 */
.L_x_280:
        /* <DEDUP_REMOVED lines=13> */
.L_x_283:
[----:B------:R-:W-:Y:S05]  /*bf20*/  BSYNC B1 ;  /* 0x0000000000017941 */ /* 0x000fea0003800000 */
.L_x_282:
        /* <DEDUP_REMOVED lines=13> */
.L_x_285:
[----:B------:R-:W-:Y:S05]  /*c000*/  BSYNC B1 ;  /* 0x0000000000017941 */ /* 0x000fea0003800000 */
.L_x_284:
        /* <DEDUP_REMOVED lines=13> */
.L_x_287:
[----:B------:R-:W-:Y:S05]  /*c0e0*/  BSYNC B1 ;  /* 0x0000000000017941 */ /* 0x000fea0003800000 */
.L_x_286:
        /* <DEDUP_REMOVED lines=13> */
.L_x_289:
[----:B------:R-:W-:Y:S05]  /*c1c0*/  BSYNC B1 ;  /* 0x0000000000017941 */ /* 0x000fea0003800000 */
.L_x_288:
[----:B------:R-:W-:Y:S05]  /*c1d0*/  @P1 BRA `(.L_x_290) ;  /* 0x0000002000ac1947 */ /* 0x000fea0003800000 */
[----:B------:R-:W2:Y:S01]  /*c1e0*/  LDL.LU R2, [R1+0x74] ;  /* 0x0000740001027983 */ /* 0x000ea20000300800 */
[----:B-----5:R-:W-:-:S04]  /*c1f0*/  LOP3.LUT R0, R0, 0xff, RZ, 0xc0, !PT ;  /* 0x000000ff00007812 */ /* 0x020fc800078ec0ff */
[----:B------:R-:W-:-:S05]  /*c200*/  F2FP.F16.E4M3.UNPACK_B R0, R0 ;  /* 0x00000000ff00723e */ /* 0x000fca00020006ff */
[----:B------:R-:W-:-:S05]  /*c210*/  HADD2.F32 R0, -RZ, R0.H0_H0 ;  /* 0x20000000ff007230 */ /* 0x000fca0000004100 */
[----:B------:R-:W-:-:S04]  /*c220*/  FMUL R0, R0, UR21 ;  /* 0x0000001500007c20 */ /* 0x000fc80008400000 */
[----:B--2---:R-:W-:-:S05]  /*c230*/  FFMA R0, R2, UR20, R0 ;  /* 0x0000001402007c23 */ /* 0x004fca0008000000 */
[----:B0-----:R-:W-:-:S05]  /*c240*/  F2FP.SATFINITE.E4M3.F32.PACK_AB_MERGE_C R3, RZ, R0, RZ ;  /* 0x00000000ff03723e */ /* 0x001fca00048070ff */
[----:B------:R0:W-:Y:S01]  /*c250*/  STG.E.U8 desc[UR14][R30.64+0x79], R3 ;  /* 0x000079031e007986 */ /* 0x0001e2000c10110e */
[----:B------:R-:W-:Y:S05]  /*c260*/  BRA `(.L_x_290) ;  /* 0x0000002000887947 */ /* 0x000fea0003800000 */
.L_x_33:
[C---:B------:R-:W-:Y:S01]  /*c270*/  ISETP.GE.AND P3, PT, R42.reuse, 0x1, PT ;  /* 0x000000012a00780c */ /* 0x040fe20003f66270 */
[----:B------:R-:W2:Y:S01]  /*c280*/  LDL.LU R227, [R1+0x10] ;  /* 0x0000100001e37983 */ /* 0x000ea20000300800 */
[----:B------:R-:W-:Y:S01]  /*c290*/  ISETP.GE.AND P2, PT, R42, 0x9, PT ;  /* 0x000000092a00780c */ /* 0x000fe20003f46270 */
[----:B------:R-:W-:Y:S01]  /*c2a0*/  FMUL R225, R225, UR20 ;  /* 0x00000014e1e17c20 */ /* 0x000fe20008400000 */
[C---:B------:R-:W-:Y:S01]  /*c2b0*/  ISETP.LT.OR P0, PT, R41.reuse, 0x1, !P3 ;  /* 0x000000012900780c */ /* 0x040fe20005f01670 */
[----:B------:R-:W-:Y:S01]  /*c2c0*/  FMUL R226, R226, UR20 ;  /* 0x00000014e2e27c20 */ /* 0x000fe20008400000 */
[----:B------:R-:W-:Y:S01]  /*c2d0*/  ISETP.LT.OR P1, PT, R41, 0x2, !P3 ;  /* 0x000000022900780c */ /* 0x000fe20005f21670 */
[----:B------:R-:W-:Y:S01]  /*c2e0*/  FMUL R223, R223, UR20 ;  /* 0x00000014dfdf7c20 */ /* 0x000fe20008400000 */
[----:B------:R-:W-:Y:S01]  /*c2f0*/  ISETP.LT.OR P6, PT, R41, 0x2, !P2 ;  /* 0x000000022900780c */ /* 0x000fe200057c1670 */
[----:B------:R-:W-:Y:S01]  /*c300*/  FMUL R224, R224, UR20 ;  /* 0x00000014e0e07c20 */ /* 0x000fe20008400000 */
[----:B------:R-:W-:-:S02]  /*c310*/  F2FP.SATFINITE.E4M3.F32.PACK_AB_MERGE_C R33, RZ, R226, RZ ;  /* 0x000000e2ff21723e */ /* 0x000fc400048070ff */
[----:B------:R-:W-:Y:S01]  /*c320*/  F2FP.SATFINITE.E4M3.F32.PACK_AB_MERGE_C R225, RZ, R225, RZ ;  /* 0x000000e1ffe1723e */ /* 0x000fe200048070ff */
[----:B------:R-:W-:Y:S01]  /*c330*/  FMUL R222, R222, UR20 ;  /* 0x00000014dede7c20 */ /* 0x000fe20008400000 */
[----:B------:R-:W-:Y:S01]  /*c340*/  ISETP.LT.OR P5, PT, R41, 0x1, !P2 ;  /* 0x000000012900780c */ /* 0x000fe200057a1670 */
[----:B------:R-:W-:Y:S01]  /*c350*/  FMUL R221, R221, UR20 ;  /* 0x00000014dddd7c20 */ /* 0x000fe20008400000 */
[----:B------:R-:W-:Y:S01]  /*c360*/  F2FP.SATFINITE.E4M3.F32.PACK_AB_MERGE_C R223, RZ, R223, RZ ;  /* 0x000000dfffdf723e */ /* 0x000fe200048070ff */
[----:B------:R0:W-:Y:S01]  /*c370*/  @!P0 STG.E.U8 desc[UR14][R24.64], R33 ;  /* 0x0000002118008986 */ /* 0x0001e2000c10110e */
[----:B------:R-:W-:-:S03]  /*c380*/  ISETP.LT.OR P0, PT, R41, 0x9, !P3 ;  /* 0x000000092900780c */ /* 0x000fc60005f01670 */
[----:B------:R-:W-:Y:S01]  /*c390*/  @!P1 STG.E.U8 desc[UR14][R24.64+0x1], R225 ;  /* 0x000001e118009986 */ /* 0x000fe2000c10110e */
[----:B------:R-:W-:-:S03]  /*c3a0*/  ISETP.LT.OR P1, PT, R41, 0xa, !P3 ;  /* 0x0000000a2900780c */ /* 0x000fc60005f21670 */
[----:B------:R-:W-:Y:S01]  /*c3b0*/  @!P6 STG.E.U8 desc[UR14][R26.64+0x1], R223 ;  /* 0x000001df1a00e986 */ /* 0x000fe2000c10110e */
[----:B------:R-:W-:Y:S01]  /*c3c0*/  ISETP.LT.OR P6, PT, R41, 0xa, !P2 ;  /* 0x0000000a2900780c */ /* 0x000fe200057c1670 */
[----:B------:R-:W-:Y:S01]  /*c3d0*/  FMUL R219, R219, UR20 ;  /* 0x00000014dbdb7c20 */ /* 0x000fe20008400000 */
[----:B------:R-:W-:Y:S01]  /*c3e0*/  F2FP.SATFINITE.E4M3.F32.PACK_AB_MERGE_C R35, RZ, R224, RZ ;  /* 0x000000e0ff23723e */ /* 0x000fe200048070ff */
[----:B------:R-:W-:Y:S01]  /*c3f0*/  FMUL R220, R220, UR20 ;  /* 0x00000014dcdc7c20 */ /* 0x000fe20008400000 */
[----:B0-----:R-:W-:Y:S01]  /*c400*/  F2FP.SATFINITE.E4M3.F32.PACK_AB_MERGE_C R33, RZ, R222, RZ ;  /* 0x000000deff21723e */ /* 0x001fe200048070ff */
[----:B------:R-:W-:Y:S01]  /*c410*/  FMUL R218, R218, UR20 ;  /* 0x00000014dada7c20 */ /* 0x000fe20008400000 */
[----:B------:R-:W-:Y:S01]  /*c420*/  F2FP.SATFINITE.E4M3.F32.PACK_AB_MERGE_C R221, RZ, R221, RZ ;  /* 0x000000ddffdd723e */ /* 0x000fe200048070ff */
[----:B------:R0:W-:Y:S01]  /*c430*/  @!P5 STG.E.U8 desc[UR14][R26.64], R35 ;  /* 0x000000231a00d986 */ /* 0x0001e2000c10110e */
[C---:B------:R-:W-:Y:S02]  /*c440*/  ISETP.LT.OR P5, PT, R41.reuse, 0x9, !P2 ;  /* 0x000000092900780c */ /* 0x040fe400057a1670 */
        /* <DEDUP_REMOVED lines=8> */
[----:B0-----:R-:W-:Y:S01]  /*c4d0*/  F2FP.SATFINITE.E4M3.F32.PACK_AB_MERGE_C R35, RZ, R220, RZ ;  /* 0x000000dcff23723e */ /* 0x001fe200048070ff */
[----:B------:R-:W-:Y:S01]  /*c4e0*/  FMUL R215, R215, UR20 ;  /* 0x00000014d7d77c20 */ /* 0x000fe20008400000 */
[----:B------:R-:W4:Y:S01]  /*c4f0*/  LDL.LU R226, [R1+0xc] ;  /* 0x00000c0001e27983 */ /* 0x000f220000300800 */
[----:B---3--:R-:W-:Y:S02]  /*c500*/  F2FP.SATFINITE.E4M3.F32.PACK_AB_MERGE_C R33, RZ, R218, RZ ;  /* 0x000000daff21723e */ /* 0x008fe400048070ff */
[----:B------:R-:W-:Y:S01]  /*c510*/  F2FP.SATFINITE.E4M3.F32.PACK_AB_MERGE_C R217, RZ, R217, RZ ;  /* 0x000000d9ffd9723e */ /* 0x000fe200048070ff */
[----:B------:R0:W-:Y:S01]  /*c520*/  @!P5 STG.E.U8 desc[UR14][R26.64+0x8], R35 ;  /* 0x000008231a00d986 */ /* 0x0001e2000c10110e */
[----:B------:R-:W-:-:S02]  /*c530*/  ISETP.LT.OR P5, PT, R41, 0x11, !P2 ;  /* 0x000000112900780c */ /* 0x000fc400057a1670 */
[----:B------:R-:W-:Y:S01]  /*c540*/  F2FP.SATFINITE.E4M3.F32.PACK_AB_MERGE_C R215, RZ, R215, RZ ;  /* 0x000000d7ffd7723e */ /* 0x000fe200048070ff */
[----:B------:R-:W3:Y:S01]  /*c550*/  LDL.LU R224, [R1+0x8] ;  /* 0x0000080001e07983 */ /* 0x000ee20000300800 */
[----:B------:R-:W-:-:S03]  /*c560*/  FMUL R216, R216, UR20 ;  /* 0x00000014d8d87c20 */ /* 0x000fc60008400000 */
[----:B------:R-:W4:Y:S04]  /*c570*/  LDL.LU R225, [R1+0x4] ;  /* 0x0000040001e17983 */ /* 0x000f280000300800 */
[----:B------:R-:W3:Y:S01]  /*c580*/  LDL.LU R223, [R1] ;  /* 0x0000000001df7983 */ /* 0x000ee20000300800 */
[----:B0-----:R-:W-:Y:S01]  /*c590*/  F2FP.SATFINITE.E4M3.F32.PACK_AB_MERGE_C R35, RZ, R216, RZ ;  /* 0x000000d8ff23723e */ /* 0x001fe200048070ff */
[----:B------:R-:W-:Y:S01]  /*c5a0*/  FMUL R214, R214, UR20 ;  /* 0x00000014d6d67c20 */ /* 0x000fe20008400000 */
[----:B------:R-:W-:Y:S01]  /*c5b0*/  FMUL R213, R213, UR20 ;  /* 0x00000014d5d57c20 */ /* 0x000fe20008400000 */
[----:B------:R0:W-:Y:S01]  /*c5c0*/  @!P0 STG.E.U8 desc[UR14][R24.64+0x10], R33 ;  /* 0x0000102118008986 */ /* 0x0001e2000c10110e */
[----:B------:R-:W-:Y:S01]  /*c5d0*/  ISETP.LT.OR P0, PT, R41, 0x19, !P3 ;  /* 0x000000192900780c */ /* 0x000fe20005f01670 */
[----:B------:R-:W-:Y:S01]  /*c5e0*/  FMUL R211, R211, UR20 ;  /* 0x00000014d3d37c20 */ /* 0x000fe20008400000 */
[----:B------:R-:W-:Y:S01]  /*c5f0*/  FMUL R212, R212, UR20 ;  /* 0x00000014d4d47c20 */ /* 0x000fe20008400000 */
[----:B------:R-:W-:Y:S01]  /*c600*/  @!P1 STG.E.U8 desc[UR14][R24.64+0x11], R217 ;  /* 0x000011d918009986 */ /* 0x000fe2000c10110e */
[C---:B------:R-:W-:Y:S01]  /*c610*/  ISETP.LT.OR P1, PT, R41.reuse, 0x1a, !P3 ;  /* 0x0000001a2900780c */ /* 0x040fe20005f21670 */
[----:B------:R-:W-:Y:S01]  /*c620*/  FMUL R210, R210, UR20 ;  /* 0x00000014d2d27c20 */ /* 0x000fe20008400000 */
[----:B------:R-:W-:Y:S01]  /*c630*/  F2FP.SATFINITE.E4M3.F32.PACK_AB_MERGE_C R213, RZ, R213, RZ ;  /* 0x000000d5ffd5723e */ /* 0x000fe200048070ff */
[----:B------:R-:W-:Y:S01]  /*c640*/  @!P6 STG.E.U8 desc[UR14][R26.64+0x11], R215 ;  /* 0x000011d71a00e986 */ /* 0x000fe2000c10110e */
[----:B------:R-:W-:Y:S01]  /*c650*/  ISETP.LT.OR P6, PT, R41, 0x1a, !P2 ;  /* 0x0000001a2900780c */ /* 0x000fe200057c1670 */
[----:B------:R-:W-:Y:S01]  /*c660*/  FMUL R209, R209, UR20 ;  /* 0x00000014d1d17c20 */ /* 0x000fe20008400000 */
[----:B------:R-:W-:Y:S01]  /*c670*/  F2FP.SATFINITE.E4M3.F32.PACK_AB_MERGE_C R211, RZ, R211, RZ ;  /* 0x000000d3ffd3723e */ /* 0x000fe200048070ff */
[----:B------:R1:W-:Y:S01]  /*c680*/  @!P5 STG.E.U8 desc[UR14][R26.64+0x10], R35 ;  /* 0x000010231a00d986 */ /* 0x0003e2000c10110e */
[----:B0-----:R-:W-:Y:S01]  /*c690*/  F2FP.SATFINITE.E4M3.F32.PACK_AB_MERGE_C R33, RZ, R214, RZ ;  /* 0x000000d6ff21723e */ /* 0x001fe200048070ff */
[----:B------:R-:W-:Y:S01]  /*c6a0*/  FMUL R207, R207, UR20 ;  /* 0x00000014cfcf7c20 */ /* 0x000fe20008400000 */
[C---:B------:R-:W-:Y:S01]  /*c6b0*/  ISETP.LT.OR P5, PT, R41.reuse, 0x19, !P2 ;  /* 0x000000192900780c */ /* 0x040fe200057a1670 */
[----:B------:R-:W-:Y:S01]  /*c6c0*/  FMUL R208, R208, UR20 ;  /* 0x00000014d0d07c20 */ /* 0x000fe20008400000 */
[----:B------:R-:W-:Y:S01]  /*c6d0*/  F2FP.SATFINITE.E4M3.F32.PACK_AB_MERGE_C R209, RZ, R209, RZ ;  /* 0x000000d1ffd1723e */ /* 0x000fe200048070ff */
[----:B------:R0:W-:Y:S01]  /*c6e0*/  @!P0 STG.E.U8 desc[UR14][R24.64+0x18], R33 ;  /* 0x0000182118008986 */ /* 0x0001e2000c10110e */
[C---:B------:R-:W-:Y:S01]  /*c6f0*/  ISETP.LT.OR P0, PT, R41.reuse, 0x21, !P3 ;  /* 0x000000212900780c */ /* 0x040fe20005f01670 */
[----:B------:R-:W-:Y:S01]  /*c700*/  FMUL R206, R206, UR20 ;  /* 0x00000014cece7c20 */ /* 0x000fe20008400000 */
[----:B------:R-:W-:Y:S01]  /*c710*/  F2FP.SATFINITE.E4M3.F32.PACK_AB_MERGE_C R207, RZ, R207, RZ ;  /* 0x000000cfffcf723e */ /* 0x000fe200048070ff */
[----:B------:R-:W-:Y:S01]  /*c720*/  @!P1 STG.E.U8 desc[UR14][R24.64+0x19], R213 ;  /* 0x000019d518009986 */ /* 0x000fe2000c10110e */
[----:B------:R-:W-:Y:S01]  /*c730*/  ISETP.LT.OR P1, PT, R41, 0x22, !P3 ;  /* 0x000000222900780c */ /* 0x000fe20005f21670 */
[----:B------:R-:W-:Y:S01]  /*c740*/  FMUL R205, R205, UR20 ;  /* 0x00000014cdcd7c20 */ /* 0x000fe20008400000 */
[----:B-1----:R-:W-:Y:S01]  /*c750*/  F2FP.SATFINITE.E4M3.F32.PACK_AB_MERGE_C R35, RZ, R212, RZ ;  /* 0x000000d4ff23723e */ /* 0x002fe200048070ff */
        /* <DEDUP_REMOVED lines=11> */
[----:B------:R-:W-:Y:S01]  /*c810*/  ISETP.LT.OR P0, PT, R41, 0x29, !P3 ;  /* 0x000000292900780c */ /* 0x000fe20005f01670 */
[----:B------:R-:W-:Y:S01]  /*c820*/  FMUL R201, R201, UR20 ;  /* 0x00000014c9c97c20 */ /* 0x000fe20008400000 */
[----:B------:R-:W-:Y:S01]  /*c830*/  FMUL R199, R199, UR20 ;  /* 0x00000014c7c77c20 */ /* 0x000fe20008400000 */
[----:B------:R-:W-:Y:S01]  /*c840*/  @!P1 STG.E.U8 desc[UR14][R24.64+0x21], R209 ;  /* 0x000021d118009986 */ /* 0x000fe2000c10110e */
[C---:B------:R-:W-:Y:S01]  /*c850*/  ISETP.LT.OR P1, PT, R41.reuse, 0x2a, !P3 ;  /* 0x0000002a2900780c */ /* 0x040fe20005f21670 */
        /* <DEDUP_REMOVED lines=9> */
[----:B------:R-:W-:Y:S01]  /*c8f0*/  ISETP.LT.OR P5, PT, R41, 0x29, !P2 ;  /* 0x000000292900780c */ /* 0x000fe200057a1670 */
[----:B------:R-:W-:Y:S01]  /*c900*/  FMUL R195, R195, UR20 ;  /* 0x00000014c3c37c20 */ /* 0x000fe20008400000 */
[----:B------:R-:W-:Y:S01]  /*c910*/  F2FP.SATFINITE.E4M3.F32.PACK_AB_MERGE_C R199, RZ, R199, RZ ;  /* 0x000000c7ffc7723e */ /* 0x000fe200048070ff */
[----:B------:R0:W-:Y:S01]  /*c920*/  @!P0 STG.E.U8 desc[UR14][R24.64+0x28], R33 ;  /* 0x0000282118008986 */ /* 0x0001e2000c10110e */
[C---:B------:R-:W-:Y:S01]  /*c930*/  ISETP.LT.OR P0, PT, R41.reuse, 0x31, !P3 ;  /* 0x000000312900780c */ /* 0x040fe20005f01670 */
[----:B------:R-:W-:Y:S01]  /*c940*/  FMUL R196, R196, UR20 ;  /* 0x00000014c4c47c20 */ /* 0x000fe20008400000 */
[----:B------:R-:W-:Y:S01]  /*c950*/  F2FP.SATFINITE.E4M3.F32.PACK_AB_MERGE_C R197, RZ, R197, RZ ;  /* 0x000000c5ffc5723e */ /* 0x000fe200048070ff */
        /* <DEDUP_REMOVED lines=59> */
[C---:B------:R-:W-:Y:S01]  /*cd10*/  ISETP.LT.OR P6, PT, R41.reuse, 0x4a, !P2 ;  /* 0x0000004a2900780c */ /* 0x040fe200057c1670 */
        /* <DEDUP_REMOVED lines=57> */
[----:B------:R-:W-:Y:S01]  /*d0b0*/  ISETP.LT.OR P5, PT, R41, 0x61, !P3 ;  /* 0x000000612900780c */ /* 0x000fe20005fa1670 */
[----:B------:R-:W-:Y:S01]  /*d0c0*/  FMUL R161, R161, UR20 ;  /* 0x00000014a1a17c20 */ /* 0x000fe20008400000 */
[----:B0-----:R-:W-:Y:S01]  /*d0d0*/  F2FP.SATFINITE.E4M3.F32.PACK_AB_MERGE_C R33, RZ, R178, RZ ;  /* 0x000000b2ff21723e */ /* 0x001fe200048070ff */
[----:B------:R-:W-:Y:S01]  /*d0e0*/  FMUL R160, R160, UR20 ;  /* 0x00000014a0a07c20 */ /* 0x000fe20008400000 */
[----:B------:R-:W-:Y:S01]  /*d0f0*/  FMUL R159, R159, UR20 ;  /* 0x000000149f9f7c20 */ /* 0x000fe20008400000 */
[----:B------:R-:W-:Y:S01]  /*d100*/  FMUL R157, R157, UR20 ;  /* 0x000000149d9d7c20 */ /* 0x000fe20008400000 */
[----:B------:R-:W-:Y:S01]  /*d110*/  F2FP.SATFINITE.E4M3.F32.PACK_AB_MERGE_C R161, RZ, R161, RZ ;  /* 0x000000a1ffa1723e */ /* 0x000fe200048070ff */
[----:B------:R-:W-:Y:S01]  /*d120*/  FMUL R158, R158, UR20 ;  /* 0x000000149e9e7c20 */ /* 0x000fe20008400000 */
[----:B------:R-:W-:Y:S01]  /*d130*/  FMUL R156, R156, UR20 ;  /* 0x000000149c9c7c20 */ /* 0x000fe20008400000 */
[----:B------:R-:W-:Y:S01]  /*d140*/  @!P6 STG.E.U8 desc[UR14][R24.64+0x61], R177 ;  /* 0x000061b11800e986 */ /* 0x000fe2000c10110e */
[----:B------:R-:W-:Y:S01]  /*d150*/  ISETP.LT.OR P6, PT, R41, 0x69, !P3 ;  /* 0x000000692900780c */ /* 0x000fe20005fc1670 */
[----:B------:R-:W-:Y:S01]  /*d160*/  FMUL R155, R155, UR20 ;  /* 0x000000149b9b7c20 */ /* 0x000fe20008400000 */
[----:B-1----:R-:W-:Y:S01]  /*d170*/  F2FP.SATFINITE.E4M3.F32.PACK_AB_MERGE_C R35, RZ, R176, RZ ;  /* 0x000000b0ff23723e */ /* 0x002fe200048070ff */
[----:B------:R0:W-:Y:S01]  /*d180*/  @!P5 STG.E.U8 desc[UR14][R24.64+0x60], R33 ;  /* 0x000060211800d986 */ /* 0x0001e2000c10110e */
        /* <DEDUP_REMOVED lines=16> */
[----:B-1----:R-:W-:Y:S01]  /*d290*/  F2FP.SATFINITE.E4M3.F32.PACK_AB_MERGE_C R35, RZ, R170, RZ ;  /* 0x000000aaff23723e */ /* 0x002fe200048070ff */
[----:B------:R-:W-:Y:S01]  /*d2a0*/  @!P0 STG.E.U8 desc[UR14][R24.64+0x69], R173 ;  /* 0x000069ad18008986 */ /* 0x000fe2000c10110e */
        /* <DEDUP_REMOVED lines=12> */
[----:B------:R-:W-:Y:S01]  /*d370*/  ISETP.LT.OR P6, PT, R41, 0x79, !P3 ;  /* 0x000000792900780c */ /* 0x000fe20005fc1670 */
[----:B------:R-:W-:Y:S01]  /*d380*/  FMUL R17, R17, UR20 ;  /* 0x0000001411117c20 */ /* 0x000fe20008400000 */
[----:B------:R-:W-:Y:S01]  /*d390*/  ISETP.LT.OR P3, PT, R41, 0x7a, !P3 ;  /* 0x0000007a2900780c */ /* 0x000fe20005f61670 */
[----:B------:R-:W-:Y:S01]  /*d3a0*/  @!P0 STG.E.U8 desc[UR14][R24.64+0x71], R169 ;  /* 0x000071a918008986 */ /* 0x000fe2000c10110e */
[----:B0-----:R-:W-:Y:S01]  /*d3b0*/  F2FP.SATFINITE.E4M3.F32.PACK_AB_MERGE_C R33, RZ, R168, RZ ;  /* 0x000000a8ff21723e */ /* 0x001fe200048070ff */
[----:B------:R-:W-:Y:S01]  /*d3c0*/  FMUL R18, R18, UR20 ;  /* 0x0000001412127c20 */ /* 0x000fe20008400000 */
[----:B------:R-:W-:Y:S01]  /*d3d0*/  ISETP.GE.AND P0, PT, R42, 0x89, PT ;  /* 0x000000892a00780c */ /* 0x000fe20003f06270 */
[----:B------:R-:W-:Y:S01]  /*d3e0*/  FMUL R16, R16, UR20 ;  /* 0x0000001410107c20 */ /* 0x000fe20008400000 */
[----:B------:R-:W-:Y:S01]  /*d3f0*/  F2FP.SATFINITE.E4M3.F32.PACK_AB_MERGE_C R21, RZ, R21, RZ ;  /* 0x00000015ff15723e */ /* 0x000fe200048070ff */
[----:B------:R0:W-:Y:S01]  /*d400*/  @!P1 STG.E.U8 desc[UR14][R26.64+0x70], R33 ;  /* 0x000070211a009986 */ /* 0x0001e2000c10110e */
[----:B------:R-:W-:Y:S01]  /*d410*/  ISETP.GE.AND P1, PT, R42, 0x81, PT ;  /* 0x000000812a00780c */ /* 0x000fe20003f26270 */
[----:B------:R-:W-:Y:S01]  /*d420*/  FMUL R15, R15, UR20 ;  /* 0x000000140f0f7c20 */ /* 0x000fe20008400000 */
[----:B-1----:R-:W-:Y:S01]  /*d430*/  F2FP.SATFINITE.E4M3.F32.PACK_AB_MERGE_C R35, RZ, R166, RZ ;  /* 0x000000a6ff23723e */ /* 0x002fe200048070ff */
[----:B------:R-:W-:Y:S01]  /*d440*/  @!P5 STG.E.U8 desc[UR14][R26.64+0x71], R167 ;  /* 0x000071a71a00d986 */ /* 0x000fe2000c10110e */
[----:B------:R-:W-:Y:S01]  /*d450*/  ISETP.LT.OR P5, PT, R41, 0x79, !P2 ;  /* 0x000000792900780c */ /* 0x000fe200057a1670 */
[----:B------:R-:W-:Y:S01]  /*d460*/  FMUL R13, R13, UR20 ;  /* 0x000000140d0d7c20 */ /* 0x000fe20008400000 */
[C---:B------:R-:W-:Y:S01]  /*d470*/  ISETP.LT.OR P2, PT, R41.reuse, 0x7a, !P2 ;  /* 0x0000007a2900780c */ /* 0x040fe20005741670 */
        /* <DEDUP_REMOVED lines=9> */
[----:B------:R-:W-:Y:S01]  /*d510*/  F2FP.SATFINITE.E4M3.F32.PACK_AB_MERGE_C R17, RZ, R17, RZ ;  /* 0x00000011ff11723e */ /* 0x000fe200048070ff */
[----:B------:R-:W-:Y:S01]  /*d520*/  @!P5 STG.E.U8 desc[UR14][R26.64+0x78], R37 ;  /* 0x000078251a00d986 */ /* 0x000fe2000c10110e */
[----:B------:R-:W-:Y:S01]  /*d530*/  ISETP.LT.OR P5, PT, R41, 0x1, !P0 ;  /* 0x000000012900780c */ /* 0x000fe200047a1670 */
[----:B------:R-:W-:Y:S01]  /*d540*/  FMUL R9, R9, UR20 ;  /* 0x0000001409097c20 */ /* 0x000fe20008400000 */
[----:B------:R-:W-:Y:S01]  /*d550*/  F2FP.SATFINITE.E4M3.F32.PACK_AB_MERGE_C R15, RZ, R15, RZ ;  /* 0x0000000fff0f723e */ /* 0x000fe200048070ff */
[----:B------:R0:W-:Y:S01]  /*d560*/  @!P2 STG.E.U8 desc[UR14][R26.64+0x79], R163 ;  /* 0x000079a31a00a986 */ /* 0x0001e2000c10110e */
[C---:B------:R-:W-:Y:S01]  /*d570*/  ISETP.LT.OR P2, PT, R41.reuse, 0xa, !P1 ;  /* 0x0000000a2900780c */ /* 0x040fe20004f41670 */
        /* <DEDUP_REMOVED lines=9> */
[----:B------:R-:W-:Y:S01]  /*d610*/  F2FP.SATFINITE.E4M3.F32.PACK_AB_MERGE_C R11, RZ, R11, RZ ;  /* 0x0000000bff0b723e */ /* 0x000fe200048070ff */
[----:B------:R2:W-:Y:S01]  /*d620*/  @!P5 STG.E.U8 desc[UR14][R30.64], R33 ;  /* 0x000000211e00d986 */ /* 0x0005e2000c10110e */
[----:B------:R-:W-:Y:S01]  /*d630*/  ISETP.LT.OR P5, PT, R41, 0x9, !P0 ;  /* 0x000000092900780c */ /* 0x000fe200047a1670 */
[----:B------:R-:W-:Y:S01]  /*d640*/  FMUL R5, R5, UR20 ;  /* 0x0000001405057c20 */ /* 0x000fe20008400000 */
[----:B0-----:R-:W-:Y:S01]  /*d650*/  F2FP.SATFINITE.E4M3.F32.PACK_AB_MERGE_C R27, RZ, R156, RZ ;  /* 0x0000009cff1b723e */ /* 0x001fe200048070ff */
[----:B-----5:R-:W-:Y:S01]  /*d660*/  FMUL R0, R0, UR20 ;  /* 0x0000001400007c20 */ /* 0x020fe20008400000 */
[----:B------:R-:W-:Y:S01]  /*d670*/  F2FP.SATFINITE.E4M3.F32.PACK_AB_MERGE_C R9, RZ, R9, RZ ;  /* 0x00000009ff09723e */ /* 0x000fe200048070ff */
[----:B------:R-:W-:Y:S01]  /*d680*/  FMUL R6, R6, UR20 ;  /* 0x0000001406067c20 */ /* 0x000fe20008400000 */
[----:B------:R-:W-:Y:S01]  /*d690*/  F2FP.SATFINITE.E4M3.F32.PACK_AB_MERGE_C R7, RZ, R7, RZ ;  /* 0x00000007ff07723e */ /* 0x000fe200048070ff */
[----:B------:R-:W4:Y:S01]  /*d6a0*/  LDL.LU R221, [R1+0x14] ;  /* 0x0000140001dd7983 */ /* 0x000f220000300800 */
[----:B-1----:R-:W-:Y:S01]  /*d6b0*/  F2FP.SATFINITE.E4M3.F32.PACK_AB_MERGE_C R25, RZ, R158, RZ ;  /* 0x0000009eff19723e */ /* 0x002fe200048070ff */
[----:B------:R-:W-:Y:S01]  /*d6c0*/  FMUL R2, R2, UR20 ;  /* 0x0000001402027c20 */ /* 0x000fe20008400000 */
[----:B------:R-:W-:Y:S01]  /*d6d0*/  F2FP.SATFINITE.E4M3.F32.PACK_AB_MERGE_C R5, RZ, R5, RZ ;  /* 0x00000005ff05723e */ /* 0x000fe200048070ff */
[----:B------:R-:W-:Y:S01]  /*d6e0*/  @!P6 STG.E.U8 desc[UR14][R30.64+0x1], R159 ;  /* 0x0000019f1e00e986 */ /* 0x000fe2000c10110e */
[----:B------:R-:W-:Y:S01]  /*d6f0*/  ISETP.LT.OR P6, PT, R41, 0xa, !P0 ;  /* 0x0000000a2900780c */ /* 0x000fe200047c1670 */
[----:B------:R-:W-:Y:S01]  /*d700*/  FMUL R3, R3, UR20 ;  /* 0x0000001403037c20 */ /* 0x000fe20008400000 */
[----:B--2---:R-:W-:Y:S01]  /*d710*/  F2FP.SATFINITE.E4M3.F32.PACK_AB_MERGE_C R33, RZ, R152, RZ ;  /* 0x00000098ff21723e */ /* 0x004fe200048070ff */
[----:B------:R-:W-:Y:S01]  /*d720*/  @!P2 STG.E.U8 desc[UR14][R28.64+0x9], R157 ;  /* 0x0000099d1c00a986 */ /* 0x000fe2000c10110e */
[----:B------:R-:W-:Y:S01]  /*d730*/  ISETP.LT.OR P2, PT, R41, 0x12, !P1 ;  /* 0x000000122900780c */ /* 0x000fe20004f41670 */
[----:B------:R-:W-:-:S02]  /*d740*/  FMUL R4, R4, UR20 ;  /* 0x0000001404047c20 */ /* 0x000fc40008400000 */
[----:B------:R0:W-:Y:S01]  /*d750*/  @!P3 STG.E.U8 desc[UR14][R28.64+0x8], R25 ;  /* 0x000008191c00b986 */ /* 0x0001e2000c10110e */
[----:B------:R-:W-:-:S03]  /*d760*/  ISETP.LT.OR P3, PT, R41, 0x11, !P1 ;  /* 0x000000112900780c */ /* 0x000fc60004f61670 */
[----:B------:R1:W-:Y:S01]  /*d770*/  @!P5 STG.E.U8 desc[UR14][R30.64+0x8], R27 ;  /* 0x0000081b1e00d986 */ /* 0x0003e2000c10110e */
[----:B------:R-:W-:-:S03]  /*d780*/  ISETP.LT.OR P5, PT, R41, 0x11, !P0 ;  /* 0x000000112900780c */ /* 0x000fc600047a1670 */
[----:B------:R-:W-:Y:S01]  /*d790*/  @!P6 STG.E.U8 desc[UR14][R30.64+0x9], R155 ;  /* 0x0000099b1e00e986 */ /* 0x000fe2000c10110e */
[----:B------:R-:W-:-:S03]  /*d7a0*/  ISETP.LT.OR P6, PT, R41, 0x12, !P0 ;  /* 0x000000122900780c */ /* 0x000fc600047c1670 */
[----:B------:R-:W-:Y:S01]  /*d7b0*/  @!P2 STG.E.U8 desc[UR14][R28.64+0x11], R153 ;  /* 0x000011991c00a986 */ /* 0x000fe2000c10110e */
[----:B------:R-:W-:Y:S02]  /*d7c0*/  ISETP.LT.OR P2, PT, R41, 0x1a, !P1 ;  /* 0x0000001a2900780c */ /* 0x000fe40004f41670 */
[----:B0-----:R-:W-:Y:S01]  /*d7d0*/  F2FP.SATFINITE.E4M3.F32.PACK_AB_MERGE_C R25, RZ, R154, RZ ;  /* 0x0000009aff19723e */ /* 0x001fe200048070ff */
[----:B------:R-:W2:Y:S01]  /*d7e0*/  LDL.LU R220, [R1+0x18] ;  /* 0x0000180001dc7983 */ /* 0x000ea20000300800 */
[----:B-1----:R-:W-:-:S03]  /*d7f0*/  F2FP.SATFINITE.E4M3.F32.PACK_AB_MERGE_C R27, RZ, R20, RZ ;  /* 0x00000014ff1b723e */ /* 0x002fc600048070ff */
[----:B------:R0:W-:Y:S01]  /*d800*/  @!P3 STG.E.U8 desc[UR14][R28.64+0x10], R25 ;  /* 0x000010191c00b986 */ /* 0x0001e2000c10110e */
[----:B------:R-:W-:-:S03]  /*d810*/  ISETP.LT.OR P3, PT, R41, 0x19, !P1 ;  /* 0x000000192900780c */ /* 0x000fc60004f61670 */
[----:B------:R-:W-:Y:S01]  /*d820*/  @!P5 STG.E.U8 desc[UR14][R30.64+0x10], R33 ;  /* 0x000010211e00d986 */ /* 0x000fe2000c10110e */
[----:B------:R-:W-:-:S03]  /*d830*/  ISETP.LT.OR P5, PT, R41, 0x19, !P0 ;  /* 0x000000192900780c */ /* 0x000fc600047a1670 */
[----:B------:R1:W-:Y:S01]  /*d840*/  @!P6 STG.E.U8 desc[UR14][R30.64+0x11], R23 ;  /* 0x000011171e00e986 */ /* 0x0003e2000c10110e */
[----:B------:R-:W-:-:S03]  /*d850*/  ISETP.LT.OR P6, PT, R41, 0x1a, !P0 ;  /* 0x0000001a2900780c */ /* 0x000fc600047c1670 */
[----:B------:R3:W-:Y:S01]  /*d860*/  @!P2 STG.E.U8 desc[UR14][R28.64+0x19], R21 ;  /* 0x000019151c00a986 */ /* 0x0007e2000c10110e */
[C---:B------:R-:W-:Y:S02]  /*d870*/  ISETP.LT.OR P2, PT, R41.reuse, 0x22, !P1 ;  /* 0x000000222900780c */ /* 0x040fe40004f41670 */
[----:B0-----:R-:W-:Y:S01]  /*d880*/  F2FP.SATFINITE.E4M3.F32.PACK_AB_MERGE_C R25, RZ, R22, RZ ;  /* 0x00000016ff19723e */ /* 0x001fe200048070ff */
[----:B------:R-:W2:Y:S04]  /*d890*/  LDL.LU R222, [R1+0x1c] ;  /* 0x00001c0001de7983 */ /* 0x000ea80000300800 */
[----:B------:R-:W-:Y:S01]  /*d8a0*/  @!P3 STG.E.U8 desc[UR14][R28.64+0x18], R25 ;  /* 0x000018191c00b986 */ /* 0x000fe2000c10110e */
[C---:B------:R-:W-:Y:S02]  /*d8b0*/  ISETP.LT.OR P3, PT, R41.reuse, 0x21, !P1 ;  /* 0x000000212900780c */ /* 0x040fe40004f61670 */
[----:B-1----:R-:W-:Y:S01]  /*d8c0*/  F2FP.SATFINITE.E4M3.F32.PACK_AB_MERGE_C R23, RZ, R18, RZ ;  /* 0x00000012ff17723e */ /* 0x002fe200048070ff */
[----:B------:R-:W-:Y:S01]  /*d8d0*/  @!P5 STG.E.U8 desc[UR14][R30.64+0x18], R27 ;  /* 0x0000181b1e00d986 */ /* 0x000fe2000c10110e */
[----:B------:R-:W-:-:S02]  /*d8e0*/  ISETP.LT.OR P5, PT, R41, 0x21, !P0 ;  /* 0x000000212900780c */ /* 0x000fc400047a1670 */
[----:B---3--:R-:W-:Y:S01]  /*d8f0*/  F2FP.SATFINITE.E4M3.F32.PACK_AB_MERGE_C R21, RZ, R16, RZ ;  /* 0x00000010ff15723e */ /* 0x008fe200048070ff */
[----:B------:R0:W-:Y:S01]  /*d900*/  @!P6 STG.E.U8 desc[UR14][R30.64+0x19], R19 ;  /* 0x000019131e00e986 */ /* 0x0001e2000c10110e */
[----:B------:R-:W-:-:S03]  /*d910*/  ISETP.LT.OR P6, PT, R41, 0x22, !P0 ;  /* 0x000000222900780c */ /* 0x000fc600047c1670 */
[----:B------:R1:W-:Y:S01]  /*d920*/  @!P2 STG.E.U8 desc[UR14][R28.64+0x21], R17 ;  /* 0x000021111c00a986 */ /* 0x0003e2000c10110e */
[----:B------:R-:W-:-:S03]  /*d930*/  ISETP.LT.OR P2, PT, R41, 0x2a, !P1 ;  /* 0x0000002a2900780c */ /* 0x000fc60004f41670 */
[----:B------:R-:W-:Y:S01]  /*d940*/  @!P3 STG.E.U8 desc[UR14][R28.64+0x20], R23 ;  /* 0x000020171c00b986 */ /* 0x000fe2000c10110e */
[----:B------:R-:W-:-:S03]  /*d950*/  ISETP.LT.OR P3, PT, R41, 0x29, !P1 ;  /* 0x000000292900780c */ /* 0x000fc60004f61670 */
[----:B------:R-:W-:Y:S01]  /*d960*/  @!P5 STG.E.U8 desc[UR14][R30.64+0x20], R21 ;  /* 0x000020151e00d986 */ /* 0x000fe2000c10110e */
[C---:B------:R-:W-:Y:S02]  /*d970*/  ISETP.LT.OR P5, PT, R41.reuse, 0x29, !P0 ;  /* 0x000000292900780c */ /* 0x040fe400047a1670 */
[----:B0-----:R-:W-:Y:S01]  /*d980*/  F2FP.SATFINITE.E4M3.F32.PACK_AB_MERGE_C R19, RZ, R14, RZ ;  /* 0x0000000eff13723e */ /* 0x001fe200048070ff */
[----:B------:R0:W-:Y:S01]  /*d990*/  @!P6 STG.E.U8 desc[UR14][R30.64+0x21], R15 ;  /* 0x0000210f1e00e986 */ /* 0x0001e2000c10110e */
[C---:B------:R-:W-:Y:S02]  /*d9a0*/  ISETP.LT.OR P6, PT, R41.reuse, 0x2a, !P0 ;  /* 0x0000002a2900780c */ /* 0x040fe400047c1670 */
[----:B-1----:R-:W-:Y:S01]  /*d9b0*/  F2FP.SATFINITE.E4M3.F32.PACK_AB_MERGE_C R17, RZ, R12, RZ ;  /* 0x0000000cff11723e */ /* 0x002fe200048070ff */
        /* <DEDUP_REMOVED lines=15> */
[----:B0-----:R-:W-:Y:S02]  /*dab0*/  F2FP.SATFINITE.E4M3.F32.PACK_AB_MERGE_C R11, RZ, R6, RZ ;  /* 0x00000006ff0b723e */ /* 0x001fe400048070ff */
[C---:B------:R-:W-:Y:S01]  /*dac0*/  ISETP.LT.OR P5, PT, R41.reuse, 0x39, !P0 ;  /* 0x000000392900780c */ /* 0x040fe200047a1670 */
[----:B------:R0:W-:Y:S01]  /*dad0*/  @!P6 STG.E.U8 desc[UR14][R30.64+0x31], R7 ;  /* 0x000031071e00e986 */ /* 0x0001e2000c10110e */
[----:B-1----:R-:W-:Y:S02]  /*dae0*/  F2FP.SATFINITE.E4M3.F32.PACK_AB_MERGE_C R9, RZ, R4, RZ ;  /* 0x00000004ff09723e */ /* 0x002fe400048070ff */
[----:B------:R-:W-:Y:S01]  /*daf0*/  ISETP.LT.OR P6, PT, R41, 0x3a, !P0 ;  /* 0x0000003a2900780c */ /* 0x000fe200047c1670 */
[----:B------:R1:W-:Y:S04]  /*db00*/  @!P2 STG.E.U8 desc[UR14][R28.64+0x39], R5 ;  /* 0x000039051c00a986 */ /* 0x0003e8000c10110e */
[----:B------:R3:W-:Y:S01]  /*db10*/  @!P3 STG.E.U8 desc[UR14][R28.64+0x38], R11 ;  /* 0x0000380b1c00b986 */ /* 0x0007e2000c10110e */
[----:B------:R-:W-:Y:S01]  /*db20*/  FMUL R4, R227, UR20 ;  /* 0x00000014e3047c20 */ /* 0x000fe20008400000 */
[----:B------:R-:W-:-:S02]  /*db30*/  ISETP.LT.OR P3, PT, R41, 0x41, !P1 ;  /* 0x000000412900780c */ /* 0x000fc40004f61670 */
[----:B0-----:R-:W-:Y:S02]  /*db40*/  F2FP.SATFINITE.E4M3.F32.PACK_AB_MERGE_C R7, RZ, R3, RZ ;  /* 0x00000003ff07723e */ /* 0x001fe400048070ff */
[----:B-1----:R-:W-:Y:S01]  /*db50*/  F2FP.SATFINITE.E4M3.F32.PACK_AB_MERGE_C R5, RZ, R0, RZ ;  /* 0x00000000ff05723e */ /* 0x002fe200048070ff */
[----:B------:R-:W-:Y:S01]  /*db60*/  FMUL R0, R223, UR20 ;  /* 0x00000014df007c20 */ /* 0x000fe20008400000 */
[----:B------:R-:W-:Y:S01]  /*db70*/  ISETP.LT.OR P2, PT, R41, 0x42, !P1 ;  /* 0x000000422900780c */ /* 0x000fe20004f41670 */
[----:B------:R-:W2:Y:S01]  /*db80*/  LDL.LU R223, [R1+0x20] ;  /* 0x0000200001df7983 */ /* 0x000ea20000300800 */
[----:B---3--:R-:W-:Y:S02]  /*db90*/  F2FP.SATFINITE.E4M3.F32.PACK_AB_MERGE_C R11, RZ, R2, RZ ;  /* 0x00000002ff0b723e */ /* 0x008fe400048070ff */
[----:B------:R-:W-:Y:S01]  /*dba0*/  F2FP.SATFINITE.E4M3.F32.PACK_AB_MERGE_C R13, RZ, R0, RZ ;  /* 0x00000000ff0d723e */ /* 0x000fe200048070ff */
[----:B----4-:R-:W-:Y:S01]  /*dbb0*/  FMUL R0, R225, UR20 ;  /* 0x00000014e1007c20 */ /* 0x010fe20008400000 */
[----:B------:R-:W-:Y:S01]  /*dbc0*/  FMUL R2, R224, UR20 ;  /* 0x00000014e0027c20 */ /* 0x000fe20008400000 */
[----:B------:R-:W3:Y:S04]  /*dbd0*/  LDL.LU R225, [R1+0x24] ;  /* 0x0000240001e17983 */ /* 0x000ee80000300800 */
[----:B------:R-:W4:Y:S01]  /*dbe0*/  LDL.LU R224, [R1+0x28] ;  /* 0x0000280001e07983 */ /* 0x000f220000300800 */
[----:B------:R-:W-:-:S03]  /*dbf0*/  FMUL R3, R226, UR20 ;  /* 0x00000014e2037c20 */ /* 0x000fc60008400000 */
[----:B------:R-:W4:Y:S04]  /*dc00*/  LDL.LU R226, [R1+0x2c] ;  /* 0x00002c0001e27983 */ /* 0x000f280000300800 */
[----:B------:R-:W4:Y:S04]  /*dc10*/  LDL.LU R227, [R1+0x30] ;  /* 0x0000300001e37983 */ /* 0x000f280000300800 */
[----:B------:R-:W-:Y:S01]  /*dc20*/  @!P5 STG.E.U8 desc[UR14][R30.64+0x38], R9 ;  /* 0x000038091e00d986 */ /* 0x000fe2000c10110e */
[----:B------:R-:W-:-:S03]  /*dc30*/  ISETP.LT.OR P5, PT, R41, 0x41, !P0 ;  /* 0x000000412900780c */ /* 0x000fc600047a1670 */
[----:B------:R0:W-:Y:S01]  /*dc40*/  @!P6 STG.E.U8 desc[UR14][R30.64+0x39], R7 ;  /* 0x000039071e00e986 */ /* 0x0001e2000c10110e */
[----:B------:R-:W-:-:S03]  /*dc50*/  ISETP.LT.OR P6, PT, R41, 0x42, !P0 ;  /* 0x000000422900780c */ /* 0x000fc600047c1670 */
[----:B------:R-:W-:Y:S01]  /*dc60*/  @!P3 STG.E.U8 desc[UR14][R28.64+0x40], R11 ;  /* 0x0000400b1c00b986 */ /* 0x000fe2000c10110e */
[----:B------:R-:W-:-:S03]  /*dc70*/  ISETP.LT.OR P3, PT, R41, 0x49, !P1 ;  /* 0x000000492900780c */ /* 0x000fc60004f61670 */
[----:B------:R1:W-:Y:S01]  /*dc80*/  @!P2 STG.E.U8 desc[UR14][R28.64+0x41], R5 ;  /* 0x000041051c00a986 */ /* 0x0003e2000c10110e */
[----:B0-----:R-:W-:-:S03]  /*dc90*/  F2FP.SATFINITE.E4M3.F32.PACK_AB_MERGE_C R7, RZ, R0, RZ ;  /* 0x00000000ff07723e */ /* 0x001fc600048070ff */
[----:B------:R-:W-:Y:S01]  /*dca0*/  @!P5 STG.E.U8 desc[UR14][R30.64+0x40], R13 ;  /* 0x0000400d1e00d986 */ /* 0x000fe2000c10110e */
[C---:B------:R-:W-:Y:S02]  /*dcb0*/  ISETP.LT.OR P2, PT, R41.reuse, 0x4a, !P1 ;  /* 0x0000004a2900780c */ /* 0x040fe40004f41670 */
[----:B-1----:R-:W-:Y:S01]  /*dcc0*/  F2FP.SATFINITE.E4M3.F32.PACK_AB_MERGE_C R5, RZ, R2, RZ ;  /* 0x00000002ff05723e */ /* 0x002fe200048070ff */
[----:B------:R0:W-:Y:S01]  /*dcd0*/  @!P6 STG.E.U8 desc[UR14][R30.64+0x41], R7 ;  /* 0x000041071e00e986 */ /* 0x0001e2000c10110e */
[C---:B------:R-:W-:Y:S02]  /*dce0*/  ISETP.LT.OR P5, PT, R41.reuse, 0x49, !P0 ;  /* 0x000000492900780c */ /* 0x040fe400047a1670 */
[C---:B------:R-:W-:Y:S01]  /*dcf0*/  ISETP.LT.OR P6, PT, R41.reuse, 0x4a, !P0 ;  /* 0x0000004a2900780c */ /* 0x040fe200047c1670 */
[----:B------:R1:W-:Y:S01]  /*dd00*/  @!P3 STG.E.U8 desc[UR14][R28.64+0x48], R5 ;  /* 0x000048051c00b986 */ /* 0x0003e2000c10110e */
[----:B------:R-:W-:Y:S02]  /*dd10*/  ISETP.LT.OR P3, PT, R41, 0x51, !P1 ;  /* 0x000000512900780c */ /* 0x000fe40004f61670 */
[----:B------:R-:W-:-:S02]  /*dd20*/  F2FP.SATFINITE.E4M3.F32.PACK_AB_MERGE_C R9, RZ, R3, RZ ;  /* 0x00000003ff09723e */ /* 0x000fc400048070ff */
[----:B------:R-:W-:-:S03]  /*dd30*/  F2FP.SATFINITE.E4M3.F32.PACK_AB_MERGE_C R11, RZ, R4, RZ ;  /* 0x00000004ff0b723e */ /* 0x000fc600048070ff */
[----:B------:R1:W-:Y:S04]  /*dd40*/  @!P2 STG.E.U8 desc[UR14][R28.64+0x49], R9 ;  /* 0x000049091c00a986 */ /* 0x0003e8000c10110e */
[----:B------:R-:W-:Y:S01]  /*dd50*/  @!P5 STG.E.U8 desc[UR14][R30.64+0x48], R11 ;  /* 0x0000480b1e00d986 */ /* 0x000fe2000c10110e */
[----:B------:R-:W-:-:S03]  /*dd60*/  FMUL R0, R221, UR20 ;  /* 0x00000014dd007c20 */ /* 0x000fc60008400000 */
[----:B------:R-:W4:Y:S02]  /*dd70*/  LDL.LU R221, [R1+0x34] ;  /* 0x0000340001dd7983 */ /* 0x000f240000300800 */
[----:B0-----:R-:W-:-:S05]  /*dd80*/  F2FP.SATFINITE.E4M3.F32.PACK_AB_MERGE_C R7, RZ, R0, RZ ;  /* 0x00000000ff07723e */ /* 0x001fca00048070ff */
[----:B------:R-:W-:Y:S01]  /*dd90*/  @!P6 STG.E.U8 desc[UR14][R30.64+0x49], R7 ;  /* 0x000049071e00e986 */ /* 0x000fe2000c10110e */
[----:B--2---:R-:W-:-:S03]  /*dda0*/  FMUL R2, R220, UR20 ;  /* 0x00000014dc027c20 */ /* 0x004fc60008400000 */
[----:B------:R-:W2:Y:S02]  /*ddb0*/  LDL.LU R220, [R1+0x38] ;  /* 0x0000380001dc7983 */ /* 0x000ea40000300800 */
[----:B-1----:R-:W-:-:S05]  /*ddc0*/  F2FP.SATFINITE.E4M3.F32.PACK_AB_MERGE_C R5, RZ, R2, RZ ;  /* 0x00000002ff05723e */ /* 0x002fca00048070ff */
[----:B------:R0:W-:Y:S01]  /*ddd0*/  @!P3 STG.E.U8 desc[UR14][R28.64+0x50], R5 ;  /* 0x000050051c00b986 */ /* 0x0001e2000c10110e */
[----:B------:R-:W-:-:S03]  /*dde0*/  FMUL R3, R222, UR20 ;  /* 0x00000014de037c20 */ /* 0x000fc60008400000 */
[----:B------:R-:W2:Y:S02]  /*ddf0*/  LDL.LU R222, [R1+0x3c] ;  /* 0x00003c0001de7983 */ /* 0x000ea40000300800 */
[----:B------:R-:W-:Y:S01]  /*de00*/  F2FP.SATFINITE.E4M3.F32.PACK_AB_MERGE_C R9, RZ, R3, RZ ;  /* 0x00000003ff09723e */ /* 0x000fe200048070ff */
[----:B------:R-:W-:Y:S02]  /*de10*/  FMUL R0, R223, UR20 ;  /* 0x00000014df007c20 */ /* 0x000fe40008400000 */
[----:B------:R-:W2:Y:S03]  /*de20*/  LDL.LU R223, [R1+0x40] ;  /* 0x0000400001df7983 */ /* 0x000ea60000300800 */
[----:B------:R-:W-:Y:S01]  /*de30*/  F2FP.SATFINITE.E4M3.F32.PACK_AB_MERGE_C R13, RZ, R0, RZ ;  /* 0x00000000ff0d723e */ /* 0x000fe200048070ff */
[----:B---3--:R-:W-:Y:S02]  /*de40*/  FMUL R2, R225, UR20 ;  /* 0x00000014e1027c20 */ /* 0x008fe40008400000 */
[----:B------:R-:W3:Y:S01]  /*de50*/  LDL.LU R225, [R1+0x44] ;  /* 0x0000440001e17983 */ /* 0x000ee20000300800 */
[----:B----4-:R-:W-:-:S03]  /*de60*/  FMUL R0, R224, UR20 ;  /* 0x00000014e0007c20 */ /* 0x010fc60008400000 */
[----:B------:R-:W4:Y:S01]  /*de70*/  LDL.LU R224, [R1+0x48] ;  /* 0x0000480001e07983 */ /* 0x000f220000300800 */
[----:B------:R-:W-:Y:S01]  /*de80*/  FMUL R3, R226, UR20 ;  /* 0x00000014e2037c20 */ /* 0x000fe20008400000 */
[----:B0-----:R-:W-:Y:S02]  /*de90*/  F2FP.SATFINITE.E4M3.F32.PACK_AB_MERGE_C R5, RZ, R0, RZ ;  /* 0x00000000ff05723e */ /* 0x001fe400048070ff */
[----:B------:R-:W4:Y:S01]  /*dea0*/  LDL.LU R226, [R1+0x4c] ;  /* 0x00004c0001e27983 */ /* 0x000f220000300800 */
[----:B------:R-:W-:-:S03]  /*deb0*/  FMUL R0, R227, UR20 ;  /* 0x00000014e3007c20 */ /* 0x000fc60008400000 */
[----:B------:R-:W4:Y:S01]  /*dec0*/  LDL.LU R227, [R1+0x50] ;  /* 0x0000500001e37983 */ /* 0x000f220000300800 */
[C---:B------:R-:W-:Y:S02]  /*ded0*/  ISETP.LT.OR P2, PT, R41.reuse, 0x52, !P1 ;  /* 0x000000522900780c */ /* 0x040fe40004f41670 */
[C---:B------:R-:W-:Y:S01]  /*dee0*/  ISETP.LT.OR P6, PT, R41.reuse, 0x52, !P0 ;  /* 0x000000522900780c */ /* 0x040fe200047c1670 */
[----:B------:R-:W4:Y:S01]  /*def0*/  LDL.LU R219, [R1+0x54] ;  /* 0x0000540001db7983 */ /* 0x000f220000300800 */
[C---:B------:R-:W-:Y:S02]  /*df00*/  ISETP.LT.OR P5, PT, R41.reuse, 0x51, !P0 ;  /* 0x000000512900780c */ /* 0x040fe400047a1670 */
[----:B------:R-:W-:Y:S02]  /*df10*/  ISETP.LT.OR P3, PT, R41, 0x59, !P1 ;  /* 0x000000592900780c */ /* 0x000fe40004f61670 */
[----:B------:R-:W-:Y:S02]  /*df20*/  F2FP.SATFINITE.E4M3.F32.PACK_AB_MERGE_C R7, RZ, R2, RZ ;  /* 0x00000002ff07723e */ /* 0x000fe400048070ff */
[----:B------:R-:W-:-:S03]  /*df30*/  F2FP.SATFINITE.E4M3.F32.PACK_AB_MERGE_C R11, RZ, R0, RZ ;  /* 0x00000000ff0b723e */ /* 0x000fc600048070ff */
[----:B------:R0:W-:Y:S01]  /*df40*/  @!P2 STG.E.U8 desc[UR14][R28.64+0x51], R9 ;  /* 0x000051091c00a986 */ /* 0x0001e2000c10110e */
[----:B------:R-:W-:-:S03]  /*df50*/  ISETP.LT.OR P2, PT, R41, 0x5a, !P1 ;  /* 0x0000005a2900780c */ /* 0x000fc60004f41670 */
[----:B------:R-:W-:Y:S01]  /*df60*/  @!P6 STG.E.U8 desc[UR14][R30.64+0x51], R7 ;  /* 0x000051071e00e986 */ /* 0x000fe2000c10110e */
[----:B------:R-:W-:-:S03]  /*df70*/  ISETP.LT.OR P6, PT, R41, 0x5a, !P0 ;  /* 0x0000005a2900780c */ /* 0x000fc600047c1670 */
[----:B------:R-:W-:Y:S01]  /*df80*/  @!P5 STG.E.U8 desc[UR14][R30.64+0x50], R13 ;  /* 0x0000500d1e00d986 */ /* 0x000fe2000c10110e */
[----:B0-----:R-:W-:-:S03]  /*df90*/  F2FP.SATFINITE.E4M3.F32.PACK_AB_MERGE_C R9, RZ, R3, RZ ;  /* 0x00000003ff09723e */ /* 0x001fc600048070ff */
[----:B------:R0:W-:Y:S04]  /*dfa0*/  @!P3 STG.E.U8 desc[UR14][R28.64+0x58], R5 ;  /* 0x000058051c00b986 */ /* 0x0001e8000c10110e */
[----:B------:R1:W-:Y:S01]  /*dfb0*/  @!P2 STG.E.U8 desc[UR14][R28.64+0x59], R9 ;  /* 0x000059091c00a986 */ /* 0x0003e2000c10110e */
[----:B------:R-:W-:-:S03]  /*dfc0*/  FMUL R0, R221, UR20 ;  /* 0x00000014dd007c20 */ /* 0x000fc60008400000 */
[----:B------:R-:W4:Y:S02]  /*dfd0*/  LDL.LU R221, [R1+0x58] ;  /* 0x0000580001dd7983 */ /* 0x000f240000300800 */
[----:B0-----:R-:W-:-:S05]  /*dfe0*/  F2FP.SATFINITE.E4M3.F32.PACK_AB_MERGE_C R5, RZ, R0, RZ ;  /* 0x00000000ff05723e */ /* 0x001fca00048070ff */
[----:B------:R0:W-:Y:S01]  /*dff0*/  @!P6 STG.E.U8 desc[UR14][R30.64+0x59], R5 ;  /* 0x000059051e00e986 */ /* 0x0001e2000c10110e */
[----:B--2---:R-:W-:-:S03]  /*e000*/  FMUL R2, R220, UR20 ;  /* 0x00000014dc027c20 */ /* 0x004fc60008400000 */
[----:B------:R-:W2:Y:S02]  /*e010*/  LDL.LU R220, [R1+0x5c] ;  /* 0x00005c0001dc7983 */ /* 0x000ea40000300800 */
[----:B------:R-:W-:Y:S01]  /*e020*/  F2FP.SATFINITE.E4M3.F32.PACK_AB_MERGE_C R7, RZ, R2, RZ ;  /* 0x00000002ff07723e */ /* 0x000fe200048070ff */
[----:B------:R-:W-:Y:S02]  /*e030*/  FMUL R3, R222, UR20 ;  /* 0x00000014de037c20 */ /* 0x000fe40008400000 */
[----:B------:R-:W2:Y:S03]  /*e040*/  LDL.LU R222, [R1+0x60] ;  /* 0x0000600001de7983 */ /* 0x000ea60000300800 */
[----:B-1----:R-:W-:Y:S01]  /*e050*/  F2FP.SATFINITE.E4M3.F32.PACK_AB_MERGE_C R9, RZ, R3, RZ ;  /* 0x00000003ff09723e */ /* 0x002fe200048070ff */
[----:B------:R-:W-:Y:S02]  /*e060*/  FMUL R4, R223, UR20 ;  /* 0x00000014df047c20 */ /* 0x000fe40008400000 */
[----:B------:R-:W2:Y:S01]  /*e070*/  LDL.LU R223, [R1+0x64] ;  /* 0x0000640001df7983 */ /* 0x000ea20000300800 */
[----:B---3--:R-:W-:-:S03]  /*e080*/  FMUL R0, R225, UR20 ;  /* 0x00000014e1007c20 */ /* 0x008fc60008400000 */
[----:B------:R-:W3:Y:S01]  /*e090*/  LDL.LU R225, [R1+0x68] ;  /* 0x0000680001e17983 */ /* 0x000ee20000300800 */
[----:B----4-:R-:W-:Y:S01]  /*e0a0*/  FMUL R2, R224, UR20 ;  /* 0x00000014e0027c20 */ /* 0x010fe20008400000 */
[----:B0-----:R-:W-:Y:S02]  /*e0b0*/  F2FP.SATFINITE.E4M3.F32.PACK_AB_MERGE_C R5, RZ, R0, RZ ;  /* 0x00000000ff05723e */ /* 0x001fe400048070ff */
[----:B------:R-:W4:Y:S01]  /*e0c0*/  LDL.LU R224, [R1+0x6c] ;  /* 0x00006c0001e07983 */ /* 0x000f220000300800 */
[----:B------:R-:W-:-:S03]  /*e0d0*/  FMUL R3, R226, UR20 ;  /* 0x00000014e2037c20 */ /* 0x000fc60008400000 */
[----:B------:R-:W4:Y:S01]  /*e0e0*/  LDL.LU R226, [R1+0x70] ;  /* 0x0000700001e27983 */ /* 0x000f220000300800 */
[----:B------:R-:W-:-:S03]  /*e0f0*/  FMUL R0, R227, UR20 ;  /* 0x00000014e3007c20 */ /* 0x000fc60008400000 */
[----:B------:R-:W4:Y:S01]  /*e100*/  LDL.LU R227, [R1+0x74] ;  /* 0x0000740001e37983 */ /* 0x000f220000300800 */
[C---:B------:R-:W-:Y:S02]  /*e110*/  ISETP.LT.OR P5, PT, R41.reuse, 0x59, !P0 ;  /* 0x000000592900780c */ /* 0x040fe400047a1670 */
[C---:B------:R-:W-:Y:S02]  /*e120*/  ISETP.LT.OR P2, PT, R41.reuse, 0x62, !P1 ;  /* 0x000000622900780c */ /* 0x040fe40004f41670 */
[C---:B------:R-:W-:Y:S02]  /*e130*/  ISETP.LT.OR P3, PT, R41.reuse, 0x61, !P1 ;  /* 0x000000612900780c */ /* 0x040fe40004f61670 */
[----:B------:R-:W-:-:S07]  /*e140*/  ISETP.LT.OR P6, PT, R41, 0x62, !P0 ;  /* 0x000000622900780c */ /* 0x000fce00047c1670 */
[----:B------:R-:W-:Y:S01]  /*e150*/  @!P5 STG.E.U8 desc[UR14][R30.64+0x58], R11 ;  /* 0x0000580b1e00d986 */ /* 0x000fe2000c10110e */
[----:B------:R-:W-:-:S03]  /*e160*/  ISETP.LT.OR P5, PT, R41, 0x61, !P0 ;  /* 0x000000612900780c */ /* 0x000fc600047a1670 */
[----:B------:R0:W-:Y:S01]  /*e170*/  @!P2 STG.E.U8 desc[UR14][R28.64+0x61], R9 ;  /* 0x000061091c00a986 */ /* 0x0001e2000c10110e */
[----:B------:R-:W-:-:S03]  /*e180*/  ISETP.LT.OR P2, PT, R41, 0x6a, !P1 ;  /* 0x0000006a2900780c */ /* 0x000fc60004f41670 */
[----:B------:R1:W-:Y:S01]  /*e190*/  @!P3 STG.E.U8 desc[UR14][R28.64+0x60], R7 ;  /* 0x000060071c00b986 */ /* 0x0003e2000c10110e */
[----:B------:R-:W-:Y:S02]  /*e1a0*/  ISETP.LT.OR P3, PT, R41, 0x69, !P1 ;  /* 0x000000692900780c */ /* 0x000fe40004f61670 */
[----:B------:R-:W-:Y:S01]  /*e1b0*/  F2FP.SATFINITE.E4M3.F32.PACK_AB_MERGE_C R13, RZ, R4, RZ ;  /* 0x00000004ff0d723e */ /* 0x000fe200048070ff */
[----:B------:R1:W-:Y:S01]  /*e1c0*/  @!P6 STG.E.U8 desc[UR14][R30.64+0x61], R5 ;  /* 0x000061051e00e986 */ /* 0x0003e2000c10110e */
[----:B0-----:R-:W-:-:S03]  /*e1d0*/  F2FP.SATFINITE.E4M3.F32.PACK_AB_MERGE_C R9, RZ, R3, RZ ;  /* 0x00000003ff09723e */ /* 0x001fc600048070ff */
[----:B------:R-:W-:Y:S01]  /*e1e0*/  @!P5 STG.E.U8 desc[UR14][R30.64+0x60], R13 ;  /* 0x0000600d1e00d986 */ /* 0x000fe2000c10110e */
[----:B-1----:R-:W-:-:S03]  /*e1f0*/  F2FP.SATFINITE.E4M3.F32.PACK_AB_MERGE_C R7, RZ, R2, RZ ;  /* 0x00000002ff07723e */ /* 0x002fc600048070ff */
[----:B------:R-:W-:Y:S01]  /*e200*/  @!P2 STG.E.U8 desc[UR14][R28.64+0x69], R9 ;  /* 0x000069091c00a986 */ /* 0x000fe2000c10110e */
[C---:B------:R-:W-:Y:S02]  /*e210*/  ISETP.LT.OR P5, PT, R41.reuse, 0x69, !P0 ;  /* 0x000000692900780c */ /* 0x040fe400047a1670 */
[C---:B------:R-:W-:Y:S01]  /*e220*/  ISETP.LT.OR P6, PT, R41.reuse, 0x6a, !P0 ;  /* 0x0000006a2900780c */ /* 0x040fe200047c1670 */
[----:B------:R0:W-:Y:S01]  /*e230*/  @!P3 STG.E.U8 desc[UR14][R28.64+0x68], R7 ;  /* 0x000068071c00b986 */ /* 0x0001e2000c10110e */
[----:B------:R-:W-:Y:S01]  /*e240*/  ISETP.LT.OR P2, PT, R41, 0x72, !P1 ;  /* 0x000000722900780c */ /* 0x000fe20004f41670 */
[----:B------:R-:W-:Y:S01]  /*e250*/  FMUL R2, R219, UR20 ;  /* 0x00000014db027c20 */ /* 0x000fe20008400000 */
[----:B------:R-:W-:Y:S02]  /*e260*/  ISETP.LT.OR P3, PT, R41, 0x71, !P1 ;  /* 0x000000712900780c */ /* 0x000fe40004f61670 */
[----:B------:R-:W-:Y:S02]  /*e270*/  F2FP.SATFINITE.E4M3.F32.PACK_AB_MERGE_C R11, RZ, R0, RZ ;  /* 0x00000000ff0b723e */ /* 0x000fe400048070ff */
[----:B------:R-:W-:-:S03]  /*e280*/  F2FP.SATFINITE.E4M3.F32.PACK_AB_MERGE_C R5, RZ, R2, RZ ;  /* 0x00000002ff05723e */ /* 0x000fc600048070ff */
[----:B------:R-:W-:Y:S01]  /*e290*/  @!P5 STG.E.U8 desc[UR14][R30.64+0x68], R11 ;  /* 0x0000680b1e00d986 */ /* 0x000fe2000c10110e */
[----:B------:R-:W-:-:S03]  /*e2a0*/  ISETP.LT.OR P5, PT, R41, 0x71, !P0 ;  /* 0x000000712900780c */ /* 0x000fc600047a1670 */
[----:B------:R-:W-:Y:S01]  /*e2b0*/  @!P6 STG.E.U8 desc[UR14][R30.64+0x69], R5 ;  /* 0x000069051e00e986 */ /* 0x000fe2000c10110e */
[----:B------:R-:W-:Y:S01]  /*e2c0*/  ISETP.LT.OR P6, PT, R41, 0x72, !P0 ;  /* 0x000000722900780c */ /* 0x000fe200047c1670 */
[----:B------:R-:W-:-:S05]  /*e2d0*/  FMUL R0, R221, UR20 ;  /* 0x00000014dd007c20 */ /* 0x000fca0008400000 */
[----:B0-----:R-:W-:-:S05]  /*e2e0*/  F2FP.SATFINITE.E4M3.F32.PACK_AB_MERGE_C R7, RZ, R0, RZ ;  /* 0x00000000ff07723e */ /* 0x001fca00048070ff */
[----:B------:R0:W-:Y:S01]  /*e2f0*/  @!P3 STG.E.U8 desc[UR14][R28.64+0x70], R7 ;  /* 0x000070071c00b986 */ /* 0x0001e2000c10110e */
[C---:B------:R-:W-:Y:S02]  /*e300*/  ISETP.LT.OR P3, PT, R41.reuse, 0x79, !P0 ;  /* 0x000000792900780c */ /* 0x040fe40004761670 */
[----:B------:R-:W-:Y:S01]  /*e310*/  ISETP.LT.OR P0, PT, R41, 0x7a, !P0 ;  /* 0x0000007a2900780c */ /* 0x000fe20004701670 */
[----:B--2---:R-:W-:-:S05]  /*e320*/  FMUL R3, R220, UR20 ;  /* 0x00000014dc037c20 */ /* 0x004fca0008400000 */
[----:B------:R-:W-:-:S05]  /*e330*/  F2FP.SATFINITE.E4M3.F32.PACK_AB_MERGE_C R9, RZ, R3, RZ ;  /* 0x00000003ff09723e */ /* 0x000fca00048070ff */
[----:B------:R1:W-:Y:S01]  /*e340*/  @!P2 STG.E.U8 desc[UR14][R28.64+0x71], R9 ;  /* 0x000071091c00a986 */ /* 0x0003e2000c10110e */
[C---:B------:R-:W-:Y:S02]  /*e350*/  ISETP.LT.OR P2, PT, R41.reuse, 0x79, !P1 ;  /* 0x000000792900780c */ /* 0x040fe40004f41670 */
[----:B------:R-:W-:Y:S01]  /*e360*/  ISETP.LT.OR P1, PT, R41, 0x7a, !P1 ;  /* 0x0000007a2900780c */ /* 0x000fe20004f21670 */
[----:B------:R-:W-:-:S05]  /*e370*/  FMUL R0, R222, UR20 ;  /* 0x00000014de007c20 */ /* 0x000fca0008400000 */
[----:B------:R-:W-:-:S05]  /*e380*/  F2FP.SATFINITE.E4M3.F32.PACK_AB_MERGE_C R13, RZ, R0, RZ ;  /* 0x00000000ff0d723e */ /* 0x000fca00048070ff */
[----:B------:R2:W-:Y:S01]  /*e390*/  @!P5 STG.E.U8 desc[UR14][R30.64+0x70], R13 ;  /* 0x0000700d1e00d986 */ /* 0x0005e2000c10110e */
[----:B------:R-:W-:Y:S01]  /*e3a0*/  FMUL R0, R223, UR20 ;  /* 0x00000014df007c20 */ /* 0x000fe20008400000 */
[----:B---3--:R-:W-:Y:S01]  /*e3b0*/  FMUL R2, R225, UR20 ;  /* 0x00000014e1027c20 */ /* 0x008fe20008400000 */
[----:B----4-:R-:W-:-:S03]  /*e3c0*/  FMUL R3, R224, UR20 ;  /* 0x00000014e0037c20 */ /* 0x010fc60008400000 */
[----:B0-----:R-:W-:Y:S01]  /*e3d0*/  F2FP.SATFINITE.E4M3.F32.PACK_AB_MERGE_C R7, RZ, R0, RZ ;  /* 0x00000000ff07723e */ /* 0x001fe200048070ff */
[----:B------:R-:W-:Y:S01]  /*e3e0*/  FMUL R4, R226, UR20 ;  /* 0x00000014e2047c20 */ /* 0x000fe20008400000 */
[----:B------:R-:W-:Y:S01]  /*e3f0*/  FMUL R5, R227, UR20 ;  /* 0x00000014e3057c20 */ /* 0x000fe20008400000 */
[----:B-1----:R-:W-:Y:S02]  /*e400*/  F2FP.SATFINITE.E4M3.F32.PACK_AB_MERGE_C R9, RZ, R2, RZ ;  /* 0x00000002ff09723e */ /* 0x002fe400048070ff */
[----:B------:R-:W-:Y:S02]  /*e410*/  F2FP.SATFINITE.E4M3.F32.PACK_AB_MERGE_C R3, RZ, R3, RZ ;  /* 0x00000003ff03723e */ /* 0x000fe400048070ff */
[----:B------:R-:W-:Y:S02]  /*e420*/  F2FP.SATFINITE.E4M3.F32.PACK_AB_MERGE_C R11, RZ, R4, RZ ;  /* 0x00000004ff0b723e */ /* 0x000fe400048070ff */
[----:B------:R-:W-:Y:S01]  /*e430*/  F2FP.SATFINITE.E4M3.F32.PACK_AB_MERGE_C R5, RZ, R5, RZ ;  /* 0x00000005ff05723e */ /* 0x000fe200048070ff */
[----:B------:R2:W-:Y:S04]  /*e440*/  @!P6 STG.E.U8 desc[UR14][R30.64+0x71], R7 ;  /* 0x000071071e00e986 */ /* 0x0005e8000c10110e */
[----:B------:R2:W-:Y:S04]  /*e450*/  @!P2 STG.E.U8 desc[UR14][R28.64+0x78], R9 ;  /* 0x000078091c00a986 */ /* 0x0005e8000c10110e */
[----:B------:R2:W-:Y:S04]  /*e460*/  @!P1 STG.E.U8 desc[UR14][R28.64+0x79], R3 ;  /* 0x000079031c009986 */ /* 0x0005e8000c10110e */
[----:B------:R2:W-:Y:S04]  /*e470*/  @!P3 STG.E.U8 desc[UR14][R30.64+0x78], R11 ;  /* 0x0000780b1e00b986 */ /* 0x0005e8000c10110e */
[----:B------:R2:W-:Y:S02]  /*e480*/  @!P0 STG.E.U8 desc[UR14][R30.64+0x79], R5 ;  /* 0x000079051e008986 */ /* 0x0005e4000c10110e */
.L_x_290:
[----:B------:R-:W-:Y:S05]  /*e490*/  BSYNC B0 ;  /* 0x0000000000007941 */ /* 0x000fea0003800000 */
.L_x_32:
[----:B0-2---:R-:W2:Y:S04]  /*e4a0*/  LDL.LU R3, [R1+0x78] ;  /* 0x0000780001037983 */ /* 0x005ea80000300800 */
[----:B-----5:R-:W2:Y:S01]  /*e4b0*/  LDL.LU R2, [R1+0x7c] ;  /* 0x00007c0001027983 */ /* 0x020ea20000300800 */
[----:B------:R-:W-:Y:S01]  /*e4c0*/  ULDC UR6, c[0x0][0xc] ;  /* 0x0000030000067ab9 */ /* 0x000fe20000000800 */
[----:B------:R-:W-:Y:S01]  /*e4d0*/  ULDC UR7, c[0x0][0x10] ;  /* 0x0000040000077ab9 */ /* 0x000fe20000000800 */
[----:B------:R-:W2:Y:S01]  /*e4e0*/  LDC R5, c[0x0][0x14] ;  /* 0x00000500ff057b82 */ /* 0x000ea20000000800 */
[----:B------:R-:W-:Y:S01]  /*e4f0*/  UIMAD.WIDE.U32 UR6, UR6, UR7, URZ ;  /* 0x00000007060672a5 */ /* 0x000fe2000f8e003f */
[----:B------:R-:W-:Y:S01]  /*e500*/  PRMT R0, RZ, 0x7610, R0 ;  /* 0x00007610ff007816 */ /* 0x000fe20000000000 */
[----:B------:R-:W-:-:S04]  /*e510*/  UMOV UR22, 0xffffffff ;  /* 0xffffffff00167882 */ /* 0x000fc80000000000 */
[----:B--2---:R-:W-:-:S04]  /*e520*/  IMAD.WIDE.U32 R2, R5, UR6, R2 ;  /* 0x0000000605027c25 */ /* 0x004fc8000f8e0002 */
[----:B------:R-:W-:Y:S01]  /*e530*/  IMAD R5, R5, UR7, RZ ;  /* 0x0000000705057c24 */ /* 0x000fe2000f8e02ff */
[----:B------:R-:W-:Y:S01]  /*e540*/  ULDC.64 UR6, c[0x0][0x650] ;  /* 0x0001940000067ab9 */ /* 0x000fe20000000a00 */
[----:B------:R-:W-:Y:S01]  /*e550*/  IMAD.MOV.U32 R19, RZ, RZ, R2 ;  /* 0x000000ffff137224 */ /* 0x000fe200078e0002 */
[----:B------:R-:W-:Y:S01]  /*e560*/  ISETP.GE.U32.AND P0, PT, R2, UR6, PT ;  /* 0x0000000602007c0c */ /* 0x000fe2000bf06070 */
[----:B------:R-:W-:Y:S02]  /*e570*/  IMAD.IADD R22, R3, 0x1, R5 ;  /* 0x0000000103167824 */ /* 0x000fe400078e0205 */
[----:B------:R-:W-:-:S03]  /*e580*/  IMAD.MOV.U32 R2, RZ, RZ, -0x1 ;  /* 0xffffffffff027424 */ /* 0x000fc600078e00ff */
[----:B------:R0:W-:Y:S01]  /*e590*/  STL [R1+0x78], R22 ;  /* 0x0000781601007387 */ /* 0x0001e20000100800 */
[----:B------:R-:W-:-:S03]  /*e5a0*/  ISETP.GE.U32.AND.EX P0, PT, R22, UR7, PT, P0 ;  /* 0x0000000716007c0c */ /* 0x000fc6000bf06100 */
[----:B------:R0:W-:Y:S04]  /*e5b0*/  STL [R1+0x7c], R19 ;  /* 0x00007c1301007387 */ /* 0x0001e80000100800 */
[----:B------:R0:W-:Y:S06]  /*e5c0*/  STL [R1+0x80], R2 ;  /* 0x0000800201007387 */ /* 0x0001ec0000100800 */
[----:B------:R-:W-:Y:S05]  /*e5d0*/  @P0 BRA `(.L_x_291) ;  /* 0x00000004006c0947 */ /* 0x000fea0003800000 */
[----:B------:R-:W2:Y:S01]  /*e5e0*/  S2R R14, SR_CTAID.X ;  /* 0x00000000000e7919 */ /* 0x000ea20000002500 */
[----:B------:R-:W5:Y:S01]  /*e5f0*/  LDC.64 R8, c[0x0][0x628] ;  /* 0x00018a00ff087b82 */ /* 0x000f620000000a00 */
[----:B------:R-:W-:Y:S01]  /*e600*/  ULDC UR6, c[0x0][0x150] ;  /* 0x0000540000067ab9 */ /* 0x000fe20000000800 */
[----:B------:R-:W-:Y:S01]  /*e610*/  IMAD.MOV.U32 R6, RZ, RZ, R19 ;  /* 0x000000ffff067224 */ /* 0x000fe200078e0013 */
[----:B------:R-:W0:Y:S01]  /*e620*/  S2R R16, SR_CTAID.Y ;  /* 0x0000000000107919 */ /* 0x000e220000002600 */
[----:B------:R-:W-:-:S04]  /*e630*/  IMAD.MOV.U32 R7, RZ, RZ, R22 ;  /* 0x000000ffff077224 */ /* 0x000fc800078e0016 */
[----:B------:R-:W0:Y:S08]  /*e640*/  LDC R17, c[0x0][0x144] ;  /* 0x00005100ff117b82 */ /* 0x000e300000000800 */
[----:B------:R-:W0:Y:S08]  /*e650*/  LDC R10, c[0x0][0x630] ;  /* 0x00018c00ff0a7b82 */ /* 0x000e300000000800 */
[----:B------:R-:W0:Y:S01]  /*e660*/  LDC.64 R12, c[0x0][0x620] ;  /* 0x00018800ff0c7b82 */ /* 0x000e220000000a00 */
[----:B-----5:R-:W-:-:S04]  /*e670*/  ISETP.NE.U32.AND P0, PT, R8, RZ, PT ;  /* 0x000000ff0800720c */ /* 0x020fc80003f05070 */
[----:B------:R-:W-:Y:S02]  /*e680*/  ISETP.NE.AND.EX P0, PT, R9, RZ, PT, P0 ;  /* 0x000000ff0900720c */ /* 0x000fe40003f05300 */
[----:B--2---:R-:W-:-:S05]  /*e690*/  I2FP.F32.U32 R0, R14 ;  /* 0x0000000e00007245 */ /* 0x004fca0000201000 */
[----:B------:R-:W-:-:S04]  /*e6a0*/  FMUL R0, R0, UR6 ;  /* 0x0000000600007c20 */ /* 0x000fc80008400000 */
[----:B------:R2:W0:Y:S02]  /*e6b0*/  F2I.U32.TRUNC.NTZ R15, R0 ;  /* 0x00000000000f7305 */ /* 0x000424000020f000 */
[----:B------:R-:W-:Y:S05]  /*e6c0*/  @!P0 BRA `(.L_x_292) ;  /* 0x0000000000288947 */ /* 0x000fea0003800000 */
[----:B--2---:R-:W2:Y:S02]  /*e6d0*/  LDC R0, c[0x0][0x634] ;  /* 0x00018d00ff007b82 */ /* 0x004ea40000000800 */
[----:B--2---:R-:W-:-:S05]  /*e6e0*/  IADD3 R7, P0, R19, R0, RZ ;  /* 0x0000000013077210 */ /* 0x004fca0007f1e0ff */
[----:B------:R-:W-:-:S04]  /*e6f0*/  IMAD.X R11, RZ, RZ, R22, P0 ;  /* 0x000000ffff0b7224 */ /* 0x000fc800000e0616 */
[----:B0-----:R-:W-:-:S04]  /*e700*/  IMAD.WIDE.U32 R2, R11, R8, RZ ;  /* 0x000000080b027225 */ /* 0x001fc800078e00ff */
[----:B------:R-:W-:-:S04]  /*e710*/  IMAD.WIDE.U32 R4, P0, R7, R9, R2 ;  /* 0x0000000907047225 */ /* 0x000fc80007800002 */
[----:B------:R-:W-:-:S04]  /*e720*/  IMAD.WIDE.U32 R2, R7, R8, RZ ;  /* 0x0000000807027225 */ /* 0x000fc800078e00ff */
[----:B------:R-:W-:Y:S01]  /*e730*/  IMAD.X R7, RZ, RZ, RZ, P0 ;  /* 0x000000ffff077224 */ /* 0x000fe200000e06ff */
[----:B------:R-:W-:Y:S01]  /*e740*/  IADD3 RZ, P0, R3, R4, RZ ;  /* 0x0000000403ff7210 */ /* 0x000fe20007f1e0ff */
[----:B------:R-:W-:-:S04]  /*e750*/  IMAD.MOV.U32 R6, RZ, RZ, R5 ;  /* 0x000000ffff067224 */ /* 0x000fc800078e0005 */
[----:B------:R-:W-:-:S08]  /*e760*/  IMAD.WIDE.U32.X R6, R11, R9, R6, P0 ;  /* 0x000000090b067225 */ /* 0x000fd000000e0406 */
.L_x_292:
[-CC-:B0-----:R-:W-:Y:S01]  /*e770*/  SHF.R.U64 R24, R6, R10.reuse, R7.reuse ;  /* 0x0000000a06187219 */ /* 0x181fe20000001207 */
[----:B------:R-:W0:Y:S01]  /*e780*/  LDC.64 R20, c[0x0][0x640] ;  /* 0x00019000ff147b82 */ /* 0x000e220000000a00 */
[----:B--2---:R-:W-:Y:S01]  /*e790*/  SHF.R.U32.HI R0, RZ, R10, R7 ;  /* 0x0000000aff007219 */ /* 0x004fe20000011607 */
[----:B------:R-:W-:Y:S01]  /*e7a0*/  IMAD.MOV.U32 R2, RZ, RZ, R19 ;  /* 0x000000ffff027224 */ /* 0x000fe200078e0013 */
[----:B------:R-:W-:Y:S01]  /*e7b0*/  IADD3 R5, P0, RZ, -R24, RZ ;  /* 0x80000018ff057210 */ /* 0x000fe20007f1e0ff */
[----:B------:R-:W-:Y:S01]  /*e7c0*/  IMAD.MOV R15, RZ, RZ, -R15 ;  /* 0x000000ffff0f7224 */ /* 0x000fe200078e0a0f */
[----:B------:R-:W-:Y:S01]  /*e7d0*/  ULDC UR6, c[0x0][0x154] ;  /* 0x0000550000067ab9 */ /* 0x000fe20000000800 */
[----:B------:R-:W-:Y:S02]  /*e7e0*/  IMAD.MOV.U32 R7, RZ, RZ, 0x1 ;  /* 0x00000001ff077424 */ /* 0x000fe400078e00ff */
[----:B------:R-:W2:Y:S01]  /*e7f0*/  LDC R4, c[0x0][0x618] ;  /* 0x00018600ff047b82 */ /* 0x000ea20000000800 */
[----:B------:R-:W-:-:S02]  /*e800*/  IMAD.X R3, RZ, RZ, ~R0, P0 ;  /* 0x000000ffff037224 */ /* 0x000fc400000e0e00 */
[----:B------:R-:W-:Y:S02]  /*e810*/  IMAD R15, R17, R15, R14 ;  /* 0x0000000f110f7224 */ /* 0x000fe400078e020e */
[-C--:B------:R-:W-:Y:S02]  /*e820*/  IMAD R0, R3, R12.reuse, RZ ;  /* 0x0000000c03007224 */ /* 0x080fe400078e02ff */
[----:B------:R-:W-:Y:S01]  /*e830*/  IMAD.MOV.U32 R3, RZ, RZ, R22 ;  /* 0x000000ffff037224 */ /* 0x000fe200078e0016 */
[----:B------:R-:W5:Y:S01]  /*e840*/  LDC R6, c[0x0][0x608] ;  /* 0x00018200ff067b82 */ /* 0x000f620000000800 */
[----:B------:R-:W-:-:S04]  /*e850*/  IMAD.WIDE.U32 R2, R5, R12, R2 ;  /* 0x0000000c05027225 */ /* 0x000fc800078e0002 */
[----:B------:R-:W-:-:S03]  /*e860*/  IMAD R5, R5, R13, R0 ;  /* 0x0000000d05057224 */ /* 0x000fc600078e0200 */
[----:B------:R-:W1:Y:S01]  /*e870*/  LDC R18, c[0x0][0x658] ;  /* 0x00019600ff127b82 */ /* 0x000e620000000800 */
[----:B------:R-:W-:Y:S01]  /*e880*/  I2FP.F32.U32 R0, R16 ;  /* 0x0000001000007245 */ /* 0x000fe20000201000 */
[----:B------:R-:W-:Y:S01]  /*e890*/  IMAD.IADD R3, R3, 0x1, R5 ;  /* 0x0000000103037824 */ /* 0x000fe200078e0205 */
[----:B0-----:R-:W-:Y:S01]  /*e8a0*/  ISETP.NE.U32.AND P0, PT, R20, RZ, PT ;  /* 0x000000ff1400720c */ /* 0x001fe20003f05070 */
[----:B------:R-:W-:Y:S02]  /*e8b0*/  IMAD.MOV.U32 R5, RZ, RZ, -0x1 ;  /* 0xffffffffff057424 */ /* 0x000fe400078e00ff */
[----:B------:R-:W-:Y:S02]  /*e8c0*/  FMUL R0, R0, UR6 ;  /* 0x0000000600007c20 */ /* 0x000fe40008400000 */
[----:B------:R-:W0:Y:S01]  /*e8d0*/  LDC R13, c[0x0][0x148] ;  /* 0x00005200ff0d7b82 */ /* 0x000e220000000800 */
[----:B--2---:R-:W-:Y:S01]  /*e8e0*/  SHF.R.U64 R10, R2, R4, R3 ;  /* 0x00000004020a7219 */ /* 0x004fe20000001203 */
[----:B------:R2:W0:Y:S01]  /*e8f0*/  F2I.U32.TRUNC.NTZ R12, R0 ;  /* 0x00000000000c7305 */ /* 0x000422000020f000 */
[----:B------:R-:W-:-:S02]  /*e900*/  ISETP.NE.AND.EX P0, PT, R21, RZ, PT, P0 ;  /* 0x000000ff1500720c */ /* 0x000fc40003f05300 */
[----:B------:R-:W-:-:S03]  /*e910*/  SHF.R.U32.HI R3, RZ, R4, R3 ;  /* 0x00000004ff037219 */ /* 0x000fc60000011603 */
[----:B------:R-:W0:Y:S01]  /*e920*/  LDC R14, c[0x0][0x600] ;  /* 0x00018000ff0e7b82 */ /* 0x000e220000000800 */
[-CC-:B-----5:R-:W-:Y:S02]  /*e930*/  SHF.R.U64 R8, R10, R6.reuse, R3.reuse ;  /* 0x000000060a087219 */ /* 0x1a0fe40000001203 */
[----:B------:R-:W-:-:S05]  /*e940*/  SHF.R.U32.HI R3, RZ, R6, R3 ;  /* 0x00000006ff037219 */ /* 0x000fca0000011603 */
[----:B------:R-:W0:Y:S01]  /*e950*/  LDC R19, c[0x0][0x648] ;  /* 0x00019200ff137b82 */ /* 0x000e220000000800 */
[-CC-:B-1----:R-:W-:Y:S02]  /*e960*/  SHF.R.U64 R11, R8, R18.reuse, R3.reuse ;  /* 0x00000012080b7219 */ /* 0x182fe40000001203 */
[-C--:B------:R-:W-:Y:S02]  /*e970*/  SHF.L.U32 R5, R5, R18.reuse, RZ ;  /* 0x0000001205057219 */ /* 0x080fe400000006ff */
[-C--:B------:R-:W-:Y:S01]  /*e980*/  SHF.R.U32.HI R3, RZ, R18.reuse, R3 ;  /* 0x00000012ff037219 */ /* 0x080fe20000011603 */
[----:B------:R-:W-:Y:S01]  /*e990*/  IMAD.MOV.U32 R2, RZ, RZ, R11 ;  /* 0x000000ffff027224 */ /* 0x000fe200078e000b */
[----:B------:R-:W-:Y:S01]  /*e9a0*/  SHF.L.U32 R40, R7, R18, RZ ;  /* 0x0000001207287219 */ /* 0x000fe200000006ff */
[----:B------:R-:W1:Y:S01]  /*e9b0*/  LDC R22, c[0x0][0x638] ;  /* 0x00018e00ff167b82 */ /* 0x000e620000000800 */
[----:B------:R-:W-:-:S07]  /*e9c0*/  LOP3.LUT R17, RZ, R5, RZ, 0x33, !PT ;  /* 0x00000005ff117212 */ /* 0x000fce00078e33ff */
[----:B------:R-:W0:Y:S01]  /*e9d0*/  LDC R23, c[0x0][0x610] ;  /* 0x00018400ff177b82 */ /* 0x000e220000000800 */
[----:B--2---:R-:W-:Y:S05]  /*e9e0*/  @!P0 BRA `(.L_x_293) ;  /* 0x0000000000288947 */ /* 0x004fea0003800000 */
[----:B------:R-:W2:Y:S02]  /*e9f0*/  LDC R0, c[0x0][0x64c] ;  /* 0x00019300ff007b82 */ /* 0x000ea40000000800 */
[----:B--2---:R-:W-:-:S05]  /*ea00*/  IADD3 R7, P0, R11, R0, RZ ;  /* 0x000000000b077210 */ /* 0x004fca0007f1e0ff */
        /* <DEDUP_REMOVED lines=8> */
.L_x_293:
[----:B0-----:R-:W-:Y:S01]  /*ea90*/  SHF.R.U64 R0, R2, R19, R3 ;  /* 0x0000001302007219 */ /* 0x001fe20000001203 */
[----:B------:R-:W-:Y:S01]  /*eaa0*/  VIADD R3, R14, 0xffffffff ;  /* 0xffffffff0e037836 */ /* 0x000fe20000000000 */
[----:B------:R-:W-:Y:S01]  /*eab0*/  LOP3.LUT R5, R8, R17, RZ, 0xc0, !PT ;  /* 0x0000001108057212 */ /* 0x000fe200078ec0ff */
[----:B------:R-:W-:Y:S01]  /*eac0*/  IMAD.MOV R12, RZ, RZ, -R12 ;  /* 0x000000ffff0c7224 */ /* 0x000fe200078e0a0c */
[----:B------:R-:W-:Y:S01]  /*ead0*/  R2UR UR22, R24 ;  /* 0x00000000181672ca */ /* 0x000fe200000e0000 */
[----:B------:R-:W-:Y:S01]  /*eae0*/  IMAD.MOV R2, RZ, RZ, -R0 ;  /* 0x000000ffff027224 */ /* 0x000fe200078e0a00 */
[----:B------:R-:W-:Y:S01]  /*eaf0*/  LOP3.LUT R3, R10, R3, RZ, 0xc0, !PT ;  /* 0x000000030a037212 */ /* 0x000fe200078ec0ff */
[----:B------:R-:W-:Y:S02]  /*eb00*/  IMAD R40, R40, R0, R5 ;  /* 0x0000000028287224 */ /* 0x000fe400078e0205 */
[----:B------:R-:W-:Y:S02]  /*eb10*/  @P4 IMAD R15, R13, R12, R16 ;  /* 0x0000000c0d0f4224 */ /* 0x000fe400078e0210 */
[----:B-1----:R-:W-:-:S02]  /*eb20*/  IMAD R0, R2, R22, R11 ;  /* 0x0000001602007224 */ /* 0x002fc400078e020b */
[----:B------:R-:W-:Y:S02]  /*eb30*/  IMAD R40, R40, R23, R15 ;  /* 0x0000001728287224 */ /* 0x000fe400078e020f */
[----:B------:R-:W-:Y:S02]  /*eb40*/  IMAD R3, R0, R14, R3 ;  /* 0x0000000e00037224 */ /* 0x000fe400078e0203 */
[----:B------:R-:W-:-:S03]  /*eb50*/  IMAD.MOV.U32 R0, RZ, RZ, 0x1 ;  /* 0x00000001ff007424 */ /* 0x000fc600078e00ff */
[----:B------:R-:W-:Y:S02]  /*eb60*/  SEL R2, R3, R40, !P4 ;  /* 0x0000002803027207 */ /* 0x000fe40006000000 */
[----:B------:R-:W-:-:S03]  /*eb70*/  SEL R40, R40, R3, !P4 ;  /* 0x0000000328287207 */ /* 0x000fc60006000000 */
[----:B------:R2:W-:Y:S04]  /*eb80*/  STL [R1+0x80], R2 ;  /* 0x0000800201007387 */ /* 0x0005e80000100800 */
.L_x_291:
[----:B------:R0:W-:Y:S01]  /*eb90*/  STL [R1+0x84], R40 ;  /* 0x0000842801007387 */ /* 0x0001e20000100800 */
[----:B------:R-:W-:-:S13]  /*eba0*/  LOP3.LUT P0, RZ, R0, 0xff, RZ, 0xc0, !PT ;  /* 0x000000ff00ff7812 */ /* 0x000fda000780c0ff */
[----:B0-----:R-:W-:Y:S05]  /*ebb0*/  @P0 BRA `(.L_x_294) ;  /* 0xffffff24004c0947 */ /* 0x001fea000383ffff */
[----:B------:R-:W-:Y:S05]  /*ebc0*/  EXIT ;  /* 0x000000000000794d */ /* 0x000fea0003800000 */
.L_x_4:
[----:B------:R-:W2:Y:S01]  /*ebd0*/  LDL R16, [R1+0x7c] ;  /* 0x00007c0001107983 */ /* 0x000ea20000100800 */
[----:B------:R-:W-:-:S03]  /*ebe0*/  ULDC.64 UR4, c[0x0][0x650] ;  /* 0x0001940000047ab9 */ /* 0x000fc60000000a00 */
[----:B------:R-:W3:Y:S01]  /*ebf0*/  LDL R17, [R1+0x78] ;  /* 0x0000780001117983 */ /* 0x000ee20000100800 */
[----:B------:R-:W-:Y:S01]  /*ec00*/  PRMT R4, RZ, 0x7610, R4 ;  /* 0x00007610ff047816 */ /* 0x000fe20000000004 */
[----:B------:R-:W-:Y:S02]  /*ec10*/  IMAD.MOV.U32 R5, RZ, RZ, -0x1 ;  /* 0xffffffffff057424 */ /* 0x000fe400078e00ff */
[----:B------:R-:W-:Y:S02]  /*ec20*/  IMAD.MOV.U32 R6, RZ, RZ, -0x1 ;  /* 0xffffffffff067424 */ /* 0x000fe400078e00ff */
[----:B------:R-:W-:Y:S01]  /*ec30*/  IMAD.MOV.U32 R11, RZ, RZ, -0x1 ;  /* 0xffffffffff0b7424 */ /* 0x000fe200078e00ff */
[----:B--2---:R-:W-:-:S04]  /*ec40*/  ISETP.GE.U32.AND P0, PT, R16, UR4, PT ;  /* 0x0000000410007c0c */ /* 0x004fc8000bf06070 */
[----:B---3--:R-:W-:-:S13]  /*ec50*/  ISETP.GE.U32.AND.EX P0, PT, R17, UR5, PT, P0 ;  /* 0x0000000511007c0c */ /* 0x008fda000bf06100 */
[----:B------:R-:W-:Y:S05]  /*ec60*/  @P0 BRA `(.L_x_295) ;  /* 0x00000004005c0947 */ /* 0x000fea0003800000 */
        /* <DEDUP_REMOVED lines=18> */
.L_x_296:
[-CC-:B------:R-:W-:Y:S01]  /*ed90*/  SHF.R.U64 R11, R8, R12.reuse, R9.reuse ;  /* 0x0000000c080b7219 */ /* 0x180fe20000001209 */
[----:B------:R-:W0:Y:S01]  /*eda0*/  LDC.64 R20, c[0x0][0x640] ;  /* 0x00019000ff147b82 */ /* 0x000e220000000a00 */
[----:B------:R-:W-:Y:S01]  /*edb0*/  SHF.R.U32.HI R3, RZ, R12, R9 ;  /* 0x0000000cff037219 */ /* 0x000fe20000011609 */
[----:B------:R-:W-:Y:S01]  /*edc0*/  ULDC UR4, c[0x0][0x150] ;  /* 0x0000540000047ab9 */ /* 0x000fe20000000800 */
[----:B------:R-:W-:Y:S01]  /*edd0*/  IADD3 R7, P0, RZ, -R11, RZ ;  /* 0x8000000bff077210 */ /* 0x000fe20007f1e0ff */
[----:B------:R-:W-:Y:S01]  /*ede0*/  IMAD.MOV.U32 R4, RZ, RZ, R16 ;  /* 0x000000ffff047224 */ /* 0x000fe200078e0010 */
[----:B------:R-:W-:Y:S01]  /*edf0*/  I2FP.F32.U32 R6, R2 ;  /* 0x0000000200067245 */ /* 0x000fe20000201000 */
[----:B------:R-:W-:Y:S02]  /*ee00*/  IMAD.MOV.U32 R5, RZ, RZ, R17 ;  /* 0x000000ffff057224 */ /* 0x000fe400078e0011 */
[----:B------:R-:W1:Y:S01]  /*ee10*/  LDC R10, c[0x0][0x618] ;  /* 0x00018600ff0a7b82 */ /* 0x000e620000000800 */
[----:B------:R-:W-:-:S02]  /*ee20*/  IMAD.X R3, RZ, RZ, ~R3, P0 ;  /* 0x000000ffff037224 */ /* 0x000fc400000e0e03 */
[----:B------:R-:W-:Y:S01]  /*ee30*/  FMUL R9, R6, UR4 ;  /* 0x0000000406097c20 */ /* 0x000fe20008400000 */
[----:B------:R-:W-:Y:S01]  /*ee40*/  IMAD.WIDE.U32 R4, R7, R14, R4 ;  /* 0x0000000e07047225 */ /* 0x000fe200078e0004 */
[----:B------:R-:W-:-:S03]  /*ee50*/  ULDC UR4, c[0x0][0x154] ;  /* 0x0000550000047ab9 */ /* 0x000fc60000000800 */
[----:B------:R-:W-:Y:S01]  /*ee60*/  IMAD R6, R3, R14, RZ ;  /* 0x0000000e03067224 */ /* 0x000fe200078e02ff */
[----:B------:R-:W2:Y:S01]  /*ee70*/  LDC R13, c[0x0][0x144] ;  /* 0x00005100ff0d7b82 */ /* 0x000ea20000000800 */
[----:B------:R-:W3:Y:S02]  /*ee80*/  F2I.U32.TRUNC.NTZ R9, R9 ;  /* 0x0000000900097305 */ /* 0x000ee4000020f000 */
[----:B------:R-:W-:Y:S02]  /*ee90*/  IMAD R3, R7, R15, R6 ;  /* 0x0000000f07037224 */ /* 0x000fe400078e0206 */
[----:B------:R-:W-:Y:S02]  /*eea0*/  IMAD.MOV.U32 R6, RZ, RZ, -0x1 ;  /* 0xffffffffff067424 */ /* 0x000fe400078e00ff */
[----:B------:R-:W-:Y:S01]  /*eeb0*/  IMAD.IADD R3, R5, 0x1, R3 ;  /* 0x0000000105037824 */ /* 0x000fe200078e0203 */
[----:B------:R-:W4:Y:S01]  /*eec0*/  LDC R12, c[0x0][0x608] ;  /* 0x00018200ff0c7b82 */ /* 0x000f220000000800 */
[----:B------:R-:W-:-:S02]  /*eed0*/  I2FP.F32.U32 R5, R0 ;  /* 0x0000000000057245 */ /* 0x000fc40000201000 */
[----:B0-----:R-:W-:-:S03]  /*eee0*/  ISETP.NE.U32.AND P0, PT, R20, RZ, PT ;  /* 0x000000ff1400720c */ /* 0x001fc60003f05070 */
[----:B------:R-:W-:Y:S01]  /*eef0*/  FMUL R5, R5, UR4 ;  /* 0x0000000405057c20 */ /* 0x000fe20008400000 */
[----:B------:R-:W-:Y:S01]  /*ef00*/  ISETP.NE.AND.EX P0, PT, R21, RZ, PT, P0 ;  /* 0x000000ff1500720c */ /* 0x000fe20003f05300 */
[----:B------:R-:W0:Y:S01]  /*ef10*/  LDC R7, c[0x0][0x658] ;  /* 0x00019600ff077b82 */ /* 0x000e220000000800 */
[-C--:B-1----:R-:W-:Y:S01]  /*ef20*/  SHF.R.U64 R8, R4, R10.reuse, R3 ;  /* 0x0000000a04087219 */ /* 0x082fe20000001203 */
[----:B---3--:R-:W-:Y:S01]  /*ef30*/  IMAD.MOV R4, RZ, RZ, -R9 ;  /* 0x000000ffff047224 */ /* 0x008fe200078e0a09 */
[----:B------:R-:W-:Y:S02]  /*ef40*/  SHF.R.U32.HI R3, RZ, R10, R3 ;  /* 0x0000000aff037219 */ /* 0x000fe40000011603 */
[----:B------:R1:W3:Y:S03]  /*ef50*/  F2I.U32.TRUNC.NTZ R10, R5 ;  /* 0x00000005000a7305 */ /* 0x0002e6000020f000 */
[----:B------:R-:W1:Y:S01]  /*ef60*/  LDC R17, c[0x0][0x148] ;  /* 0x00005200ff117b82 */ /* 0x000e620000000800 */
[----:B--2---:R-:W-:-:S02]  /*ef70*/  IMAD R19, R13, R4, R2 ;  /* 0x000000040d137224 */ /* 0x004fc400078e0202 */
[----:B------:R-:W-:-:S05]  /*ef80*/  IMAD.MOV.U32 R4, RZ, RZ, 0x1 ;  /* 0x00000001ff047424 */ /* 0x000fca00078e00ff */
[----:B------:R-:W2:Y:S01]  /*ef90*/  LDC R14, c[0x0][0x600] ;  /* 0x00018000ff0e7b82 */ /* 0x000ea20000000800 */
[-CC-:B----4-:R-:W-:Y:S02]  /*efa0*/  SHF.R.U64 R13, R8, R12.reuse, R3.reuse ;  /* 0x0000000c080d7219 */ /* 0x190fe40000001203 */
[----:B------:R-:W-:-:S05]  /*efb0*/  SHF.R.U32.HI R2, RZ, R12, R3 ;  /* 0x0000000cff027219 */ /* 0x000fca0000011603 */
[----:B------:R-:W4:Y:S01]  /*efc0*/  LDC R16, c[0x0][0x648] ;  /* 0x00019200ff107b82 */ /* 0x000f220000000800 */
[-CC-:B0-----:R-:W-:Y:S02]  /*efd0*/  SHF.R.U64 R15, R13, R7.reuse, R2.reuse ;  /* 0x000000070d0f7219 */ /* 0x181fe40000001202 */
[-C--:B------:R-:W-:Y:S02]  /*efe0*/  SHF.L.U32 R6, R6, R7.reuse, RZ ;  /* 0x0000000706067219 */ /* 0x080fe400000006ff */
[-C--:B------:R-:W-:Y:S01]  /*eff0*/  SHF.R.U32.HI R3, RZ, R7.reuse, R2 ;  /* 0x00000007ff037219 */ /* 0x080fe20000011602 */
[----:B------:R-:W-:Y:S01]  /*f000*/  IMAD.MOV.U32 R2, RZ, RZ, R15 ;  /* 0x000000ffff027224 */ /* 0x000fe200078e000f */
[----:B------:R-:W-:Y:S01]  /*f010*/  SHF.L.U32 R12, R4, R7, RZ ;  /* 0x00000007040c7219 */ /* 0x000fe200000006ff */
[----:B------:R-:W0:Y:S01]  /*f020*/  LDC R18, c[0x0][0x638] ;  /* 0x00018e00ff127b82 */ /* 0x000e220000000800 */
[----:B------:R-:W-:-:S07]  /*f030*/  LOP3.LUT R22, RZ, R6, RZ, 0x33, !PT ;  /* 0x00000006ff167212 */ /* 0x000fce00078e33ff */
        /* <DEDUP_REMOVED lines=12> */
.L_x_297:
[----:B----4-:R-:W-:Y:S01]  /*f100*/  SHF.R.U64 R3, R2, R16, R3 ;  /* 0x0000001002037219 */ /* 0x010fe20000001203 */
[----:B--2---:R-:W-:Y:S01]  /*f110*/  VIADD R5, R14, 0xffffffff ;  /* 0xffffffff0e057836 */ /* 0x004fe20000000000 */
[----:B------:R-:W-:Y:S01]  /*f120*/  LOP3.LUT R2, R13, R22, RZ, 0xc0, !PT ;  /* 0x000000160d027212 */ /* 0x000fe200078ec0ff */
[----:B------:R-:W-:Y:S02]  /*f130*/  IMAD.MOV R10, RZ, RZ, -R10 ;  /* 0x000000ffff0a7224 */ /* 0x000fe400078e0a0a */
[----:B------:R-:W-:Y:S02]  /*f140*/  IMAD.MOV R4, RZ, RZ, -R3 ;  /* 0x000000ffff047224 */ /* 0x000fe400078e0a03 */
[----:B------:R-:W-:Y:S01]  /*f150*/  IMAD R2, R12, R3, R2 ;  /* 0x000000030c027224 */ /* 0x000fe200078e0202 */
[----:B------:R-:W-:Y:S01]  /*f160*/  LOP3.LUT R3, R8, R5, RZ, 0xc0, !PT ;  /* 0x0000000508037212 */ /* 0x000fe200078ec0ff */
[----:B------:R-:W-:Y:S02]  /*f170*/  @P4 IMAD R19, R17, R10, R0 ;  /* 0x0000000a11134224 */ /* 0x000fe400078e0200 */
[----:B0-----:R-:W-:-:S02]  /*f180*/  IMAD R0, R4, R18, R15 ;  /* 0x0000001204007224 */ /* 0x001fc400078e020f */
[----:B------:R-:W-:Y:S02]  /*f190*/  IMAD R5, R2, R23, R19 ;  /* 0x0000001702057224 */ /* 0x000fe400078e0213 */
[----:B------:R-:W-:Y:S02]  /*f1a0*/  IMAD R0, R0, R14, R3 ;  /* 0x0000000e00007224 */ /* 0x000fe400078e0203 */
[----:B------:R-:W-:-:S03]  /*f1b0*/  IMAD.MOV.U32 R4, RZ, RZ, 0x1 ;  /* 0x00000001ff047424 */ /* 0x000fc600078e00ff */
[----:B------:R-:W-:Y:S02]  /*f1c0*/  SEL R6, R0, R5, !P4 ;  /* 0x0000000500067207 */ /* 0x000fe40006000000 */
[----:B------:R-:W-:-:S07]  /*f1d0*/  SEL R5, R5, R0, !P4 ;  /* 0x0000000005057207 */ /* 0x000fce0006000000 */
.L_x_295:
[----:B------:R-:W-:-:S08]  /*f1e0*/  NOP ;  /* 0x0000000000007918 */ /* 0x000fd00000000000 */
[----:B------:R-:W0:-:S00]  /*f1f0*/  USETMAXREG.DEALLOC.CTAPOOL 0x28 ;  /* 0x00000028000079c8 */ /* 0x000e0000080e0500 */
[----:B------:R-:W-:-:S13]  /*f200*/  ISETP.NE.AND P0, PT, RZ, UR8, PT ;  /* 0x00000008ff007c0c */ /* 0x000fda000bf05270 */
[----:B------:R-:W-:Y:S05]  /*f210*/  @P0 EXIT ;  /* 0x000000000000094d */ /* 0x000fea0003800000 */
[----:B0-----:R-:W-:Y:S01]  /*f220*/  LOP3.LUT P0, RZ, R4, 0xff, RZ, 0xc0, !PT ;  /* 0x000000ff04ff7812 */ /* 0x001fe2000780c0ff */
[----:B------:R-:W-:Y:S02]  /*f230*/  IMAD.MOV.U32 R0, RZ, RZ, 0x1 ;  /* 0x00000001ff007424 */ /* 0x000fe400078e00ff */
[----:B------:R-:W-:-:S10]  /*f240*/  IMAD.MOV.U32 R8, RZ, RZ, RZ ;  /* 0x000000ffff087224 */ /* 0x000fd400078e00ff */
[----:B------:R-:W-:Y:S05]  /*f250*/  @!P0 BRA `(.L_x_298) ;  /* 0x0000000c00508947 */ /* 0x000fea0003800000 */
[----:B------:R-:W0:Y:S01]  /*f260*/  S2R R2, SR_TID.X ;  /* 0x0000000000027919 */ /* 0x000e220000002100 */
[----:B------:R-:W-:Y:S01]  /*f270*/  ULDC UR4, c[0x0][0x28c] ;  /* 0x0000a30000047ab9 */ /* 0x000fe20000000800 */
[----:B------:R-:W-:Y:S01]  /*f280*/  ULDC UR6, c[0x0][0x658] ;  /* 0x0001960000067ab9 */ /* 0x000fe20000000800 */
[----:B------:R-:W-:Y:S01]  /*f290*/  UIADD3 UR10, UR4, 0x3f, URZ ;  /* 0x0000003f040a7890 */ /* 0x000fe2000fffe03f */
[----:B------:R-:W-:Y:S01]  /*f2a0*/  BSSY B0, `(.L_x_298) ;  /* 0x00000cf000007945 */ /* 0x000fe20003800000 */
[----:B------:R-:W-:Y:S01]  /*f2b0*/  UMOV UR7, 0xffffffff ;  /* 0xffffffff00077882 */ /* 0x000fe20000000000 */
[----:B------:R-:W-:Y:S01]  /*f2c0*/  ULDC UR5, c[0x0][0x600] ;  /* 0x0001800000057ab9 */ /* 0x000fe20000000800 */
[----:B------:R-:W-:Y:S01]  /*f2d0*/  UMOV UR9, 0x1 ;  /* 0x0000000100097882 */ /* 0x000fe20000000000 */
[----:B------:R-:W-:Y:S01]  /*f2e0*/  USHF.L.U32 UR7, UR7, UR6, URZ ;  /* 0x0000000607077299 */ /* 0x000fe2000800063f */
[----:B------:R-:W-:Y:S01]  /*f2f0*/  IMAD.MOV.U32 R9, RZ, RZ, 0x1 ;  /* 0x00000001ff097424 */ /* 0x000fe200078e00ff */
[----:B------:R-:W-:Y:S01]  /*f300*/  UIADD3 UR4, UR5, -0x1, URZ ;  /* 0xffffffff05047890 */ /* 0x000fe2000fffe03f */
[----:B------:R-:W-:Y:S01]  /*f310*/  IMAD.MOV.U32 R0, RZ, RZ, 0x1 ;  /* 0x00000001ff007424 */ /* 0x000fe200078e00ff */
[----:B------:R-:W-:Y:S01]  /*f320*/  USHF.R.S32.HI UR11, URZ, 0x1f, UR10 ;  /* 0x0000001f3f0b7899 */ /* 0x000fe2000801140a */
[----:B------:R-:W-:Y:S01]  /*f330*/  IMAD.MOV.U32 R8, RZ, RZ, RZ ;  /* 0x000000ffff087224 */ /* 0x000fe200078e00ff */
[----:B------:R-:W-:Y:S01]  /*f340*/  ULDC UR8, c[0x0][0xc] ;  /* 0x0000030000087ab9 */ /* 0x000fe20000000800 */
[----:B------:R-:W-:-:S02]  /*f350*/  USHF.L.U32 UR5, UR9, UR6, URZ ;  /* 0x0000000609057299 */ /* 0x000fc4000800063f */
[----:B------:R-:W-:Y:S01]  /*f360*/  ULEA.HI UR11, UR11, UR10, URZ, 0x6 ;  /* 0x0000000a0b0b7291 */ /* 0x000fe2000f8f303f */
[----:B------:R-:W-:Y:S01]  /*f370*/  ULDC UR9, c[0x0][0x10] ;  /* 0x0000040000097ab9 */ /* 0x000fe20000000800 */
[----:B------:R-:W-:Y:S02]  /*f380*/  ULOP3.LUT UR6, URZ, UR7, URZ, 0x33, !UPT ;  /* 0x000000073f067292 */ /* 0x000fe4000f8e333f */
[----:B------:R-:W-:Y:S01]  /*f390*/  UIMAD.WIDE.U32 UR8, UR8, UR9, URZ ;  /* 0x00000009080872a5 */ /* 0x000fe2000f8e003f */
[----:B------:R-:W-:Y:S01]  /*f3a0*/  ULDC UR7, c[0x0][0x14] ;  /* 0x0000050000077ab9 */ /* 0x000fe20000000800 */
[----:B------:R-:W-:Y:S02]  /*f3b0*/  USHF.R.S32.HI UR20, URZ, 0x6, UR11 ;  /* 0x000000063f147899 */ /* 0x000fe4000801140b */
[----:B------:R-:W-:Y:S02]  /*f3c0*/  UIMAD.WIDE.U32 UR22, UR8, UR7, URZ ;  /* 0x00000007081672a5 */ /* 0x000fe4000f8e003f */
[----:B------:R-:W-:-:S02]  /*f3d0*/  UIMAD UR18, UR9, UR7, URZ ;  /* 0x00000007091272a4 */ /* 0x000fc4000f8e023f */
[----:B------:R-:W-:Y:S01]  /*f3e0*/  ULOP3.LUT UR26, UR13, 0x2, URZ, 0xfc, !UPT ;  /* 0x000000020d1a7892 */ /* 0x000fe2000f8efc3f */
[C---:B0-----:R-:W-:Y:S01]  /*f3f0*/  LOP3.LUT P2, RZ, R2.reuse, 0x7f, RZ, 0xc0, !PT ;  /* 0x0000007f02ff7812 */ /* 0x041fe2000784c0ff */
[----:B------:R-:W-:Y:S01]  /*f400*/  UIADD3 UR18, UR23, UR18, URZ ;  /* 0x0000001217127290 */ /* 0x000fe2000fffe03f */
[----:B------:R-:W-:Y:S01]  /*f410*/  LOP3.LUT P0, RZ, R2, 0x1f, RZ, 0xc0, !PT ;  /* 0x0000001f02ff7812 */ /* 0x000fe2000780c0ff */
[----:B------:R-:W-:Y:S01]  /*f420*/  UIADD3 UR27, UR20, 0x1, URZ ;  /* 0x00000001141b7890 */ /* 0x000fe2000fffe03f */
[----:B------:R-:W-:Y:S02]  /*f430*/  ULDC.64 UR24, c[0x0][0x198] ;  /* 0x0000660000187ab9 */ /* 0x000fe40000000a00 */
[----:B------:R-:W-:-:S13]  /*f440*/  PLOP3.LUT P0, PT, P0, P2, PT, 0x8a, 0x0 ;  /* 0x000000000000781c */ /* 0x000fda0000705172 */
.L_x_310:
[----:B------:R-:W-:-:S03]  /*f450*/  UMOV UR7, 0xffffffff ;  /* 0xffffffff00077882 */ /* 0x000fc60000000000 */
[----:B------:R-:W-:Y:S05]  /*f460*/  BRA.DIV UR7, `(.L_x_299) ;  /* 0x00000012077c7947 */ /* 0x000fea000b800000 */
[----:B------:R-:W-:-:S13]  /*f470*/  ELECT P1, URZ, PT ;  /* 0x00000000003f782f */ /* 0x000fda0003820000 */
.L_x_326:
[----:B------:R-:W0:Y:S01]  /*f480*/  LDC R2, c[0x0][0x28c] ;  /* 0x0000a300ff027b82 */ /* 0x000e220000000800 */
[----:B------:R-:W-:Y:S01]  /*f490*/  BSSY B1, `(.L_x_300) ;  /* 0x0000038000017945 */ /* 0x000fe20003800000 */
[----:B0-----:R-:W-:-:S13]  /*f4a0*/  ISETP.LT.OR P1, PT, R2, 0x1, !P1 ;  /* 0x000000010200780c */ /* 0x001fda0004f21670 */
[----:B------:R-:W-:Y:S05]  /*f4b0*/  @P1 BRA `(.L_x_301) ;  /* 0x0000000000d41947 */ /* 0x000fea0003800000 */
[----:B------:R-:W-:Y:S02]  /*f4c0*/  IMAD.SHL.U32 R6, R6, 0x80, RZ ;  /* 0x0000008006067824 */ /* 0x000fe400078e00ff */
[----:B------:R-:W-:Y:S02]  /*f4d0*/  IMAD.SHL.U32 R7, R5, 0x100, RZ ;  /* 0x0000010005077824 */ /* 0x000fe400078e00ff */
[----:B------:R-:W-:Y:S02]  /*f4e0*/  IMAD.MOV.U32 R12, RZ, RZ, RZ ;  /* 0x000000ffff0c7224 */ /* 0x000fe400078e00ff */
[----:B------:R-:W-:Y:S02]  /*f4f0*/  IMAD.U32 R14, RZ, RZ, UR27 ;  /* 0x0000001bff0e7e24 */ /* 0x000fe4000f8e00ff */
[----:B------:R-:W-:Y:S02]  /*f500*/  IMAD.MOV.U32 R2, RZ, RZ, R0 ;  /* 0x000000ffff027224 */ /* 0x000fe400078e0000 */
[----:B------:R-:W-:-:S07]  /*f510*/  IMAD.MOV.U32 R3, RZ, RZ, R8 ;  /* 0x000000ffff037224 */ /* 0x000fce00078e0008 */
.L_x_305:
[----:B------:R-:W0:Y:S01]  /*f520*/  S2R R5, SR_CgaCtaId ;  /* 0x0000000000057919 */ /* 0x000e220000008800 */
[----:B------:R-:W-:-:S04]  /*f530*/  MOV R4, 0x400 ;  /* 0x0000040000047802 */ /* 0x000fc80000000f00 */
[----:B0-----:R-:W-:Y:S02]  /*f540*/  LEA R10, R5, R4, 0x18 ;  /* 0x00000004050a7211 */ /* 0x001fe400078ec0ff */
[----:B------:R-:W-:Y:S01]  /*f550*/  SHF.L.U32 R4, R2, 0x1f, RZ ;  /* 0x0000001f02047819 */ /* 0x000fe200000006ff */
[----:B------:R-:W0:Y:S02]  /*f560*/  @!P2 LDC R5, c[0x0][0x500] ;  /* 0x00014000ff05ab82 */ /* 0x000e240000000800 */
[----:B------:R-:W-:-:S04]  /*f570*/  IMAD R13, R3, 0x8, R10 ;  /* 0x00000008030d7824 */ /* 0x000fc800078e020a */
[----:B------:R-:W1:Y:S02]  /*f580*/  SYNCS.PHASECHK.TRANS64.TRYWAIT P1, [R13+URZ+0x48], R4 ;  /* 0x000048040d0075a7 */ /* 0x000e64000802017f */
[----:B-1----:R-:W-:Y:S05]  /*f590*/  @!P1 BRA `(.L_x_302) ;  /* 0x0000001000509947 */ /* 0x002fea0003800000 */
.L_x_327:
[----:B------:R-:W-:Y:S01]  /*f5a0*/  UPRMT UR7, UR26, 0x9910, URZ ;  /* 0x000099101a077896 */ /* 0x000fe2000800003f */
[----:B0-----:R0:W-:Y:S03]  /*f5b0*/  @!P2 SYNCS.ARRIVE.TRANS64 RZ, [R13+URZ], R5 ;  /* 0x000000050dffa9a7 */ /* 0x0011e6000800003f */
[----:B------:R-:W-:-:S06]  /*f5c0*/  UISETP.NE.AND UP0, UPT, UR7, 0x2, UPT ;  /* 0x000000020700788c */ /* 0x000fcc000bf05270 */
[----:B------:R-:W-:-:S13]  /*f5d0*/  PLOP3.LUT P1, PT, PT, PT, UP0, 0x80, 0x0 ;  /* 0x000000000000781c */ /* 0x000fda0003f2f008 */
[----:B0-----:R-:W-:Y:S05]  /*f5e0*/  @P1 BRA `(.L_x_303) ;  /* 0x0000000000041947 */ /* 0x001fea0003800000 */
[----:B------:R-:W-:Y:S01]  /*f5f0*/  BPT.TRAP 0x1 ;  /* 0x000000040000795c */ /* 0x000fe20000300000 */
.L_x_303:
[----:B------:R-:W-:Y:S05]  /*f600*/  @P0 BRA `(.L_x_304) ;  /* 0x0000000000040947 */ /* 0x000fea0003800000 */
[----:B------:R-:W-:Y:S01]  /*f610*/  BPT.TRAP 0x1 ;  /* 0x000000040000795c */ /* 0x000fe20000300000 */
.L_x_304:
[--C-:B-1----:R-:W-:Y:S01]  /*f620*/  IMAD R4, R3, 0x4000, R10.reuse ;  /* 0x0000400003047824 */ /* 0x102fe200078e020a */
[----:B------:R-:W-:Y:S01]  /*f630*/  R2UR UR9, R13 ;  /* 0x000000000d0972ca */ /* 0x000fe200000e0000 */
[----:B------:R-:W-:Y:S01]  /*f640*/  IMAD R10, R3, 0x2000, R10 ;  /* 0x00002000030a7824 */ /* 0x000fe200078e020a */
[----:B------:R-:W-:Y:S01]  /*f650*/  UIADD3 UR14, UP0, UR24, 0xf0, URZ ;  /* 0x000000f0180e7890 */ /* 0x000fe2000ff1e03f */
[----:B------:R-:W-:Y:S01]  /*f660*/  VIADD R14, R14, 0xffffffff ;  /* 0xffffffff0e0e7836 */ /* 0x000fe20000000000 */
[----:B------:R-:W-:Y:S01]  /*f670*/  R2UR UR7, R4 ;  /* 0x00000000040772ca */ /* 0x000fe200000e0000 */
[----:B------:R-:W-:Y:S01]  /*f680*/  UIADD3 UR28, UP1, UR24, 0x1f0, URZ ;  /* 0x000001f0181c7890 */ /* 0x000fe2000ff3e03f */
[----:B------:R-:W-:Y:S01]  /*f690*/  R2UR UR8, R10 ;  /* 0x000000000a0872ca */ /* 0x000fe200000e0000 */
[----:B------:R-:W-:Y:S01]  /*f6a0*/  UIADD3.X UR15, URZ, UR25, URZ, UP0, !UPT ;  /* 0x000000193f0f7290 */ /* 0x000fe200087fe43f */
[----:B------:R-:W-:Y:S01]  /*f6b0*/  R2UR UR11, R7 ;  /* 0x00000000070b72ca */ /* 0x000fe200000e0000 */
[----:B------:R-:W-:Y:S01]  /*f6c0*/  VIADD R3, R3, 0x1 ;  /* 0x0000000103037836 */ /* 0x000fe20000000000 */
[----:B------:R-:W-:Y:S01]  /*f6d0*/  R2UR UR10, R12 ;  /* 0x000000000c0a72ca */ /* 0x000fe200000e0000 */
[----:B------:R-:W-:Y:S01]  /*f6e0*/  UIADD3.X UR29, URZ, UR25, URZ, UP1, !UPT ;  /* 0x000000193f1d7290 */ /* 0x000fe20008ffe43f */
[----:B------:R-:W-:Y:S01]  /*f6f0*/  R2UR UR12, R11 ;  /* 0x000000000b0c72ca */ /* 0x000fe200000e0000 */
[----:B------:R-:W-:Y:S01]  /*f700*/  UMOV UR16, 0x0 ;  /* 0x0000000000107882 */ /* 0x000fe20000000000 */
[----:B------:R-:W-:Y:S01]  /*f710*/  R2UR UR21, R6 ;  /* 0x00000000061572ca */ /* 0x000fe200000e0000 */
[----:B------:R-:W-:Y:S01]  /*f720*/  UMOV UR17, 0x10000000 ;  /* 0x1000000000117882 */ /* 0x000fe20000000000 */
[----:B------:R-:W-:Y:S01]  /*f730*/  ISETP.GT.AND P3, PT, R14, 0x1, PT ;  /* 0x000000010e00780c */ /* 0x000fe20003f64270 */
[----:B------:R-:W-:Y:S01]  /*f740*/  UIADD3 UR7, UR7, 0x180, URZ ;  /* 0x0000018007077890 */ /* 0x000fe2000fffe03f */
[----:B------:R-:W-:Y:S01]  /*f750*/  ISETP.NE.AND P1, PT, R3, 0x9, PT ;  /* 0x000000090300780c */ /* 0x000fe20003f25270 */
[----:B------:R-:W-:Y:S01]  /*f760*/  UIADD3 UR19, UR8, 0x24180, URZ ;  /* 0x0002418008137890 */ /* 0x000fe2000fffe03f */
[----:B------:R-:W-:-:S02]  /*f770*/  VIADD R12, R12, 0x40 ;  /* 0x000000400c0c7836 */ /* 0x000fc40000000000 */
[----:B------:R-:W-:Y:S02]  /*f780*/  SEL R5, RZ, 0x1, P1 ;  /* 0x00000001ff057807 */ /* 0x000fe40000800000 */
[----:B------:R-:W-:Y:S01]  /*f790*/  UMOV UR8, UR7 ;  /* 0x0000000700087c82 */ /* 0x000fe20008000000 */
[----:B------:R-:W-:Y:S01]  /*f7a0*/  SEL R3, R3, RZ, P1 ;  /* 0x000000ff03037207 */ /* 0x000fe20000800000 */
[----:B------:R0:W-:Y:S01]  /*f7b0*/  UTMALDG.3D [UR8], [UR14], desc[UR16] ;  /* 0x000010080e0075b4 */ /* 0x0001e20008011000 */
[----:B------:R-:W-:Y:S01]  /*f7c0*/  LOP3.LUT R2, R2, R5, RZ, 0x3c, !PT ;  /* 0x0000000502027212 */ /* 0x000fe200078e3cff */
[----:B0-----:R-:W-:Y:S01]  /*f7d0*/  UMOV UR8, UR19 ;  /* 0x0000001300087c82 */ /* 0x001fe20008000000 */
[----:B------:R-:W-:Y:S02]  /*f7e0*/  UMOV UR11, UR21 ;  /* 0x00000015000b7c82 */ /* 0x000fe40008000000 */
[----:B------:R0:W-:Y:S02]  /*f7f0*/  UTMALDG.3D [UR8], [UR28], desc[UR16] ;  /* 0x000010081c0075b4 */ /* 0x0001e40008011000 */
[----:B0-----:R-:W-:Y:S05]  /*f800*/  @P3 BRA `(.L_x_305) ;  /* 0xfffffffc00443947 */ /* 0x001fea000383ffff */
.L_x_301:
[----:B------:R-:W-:Y:S05]  /*f810*/  BSYNC B1 ;  /* 0x0000000000017941 */ /* 0x000fea0003800000 */
.L_x_300:
[----:B------:R-:W2:Y:S01]  /*f820*/  LDL.LU R15, [R1+0x78] ;  /* 0x00007800010f7983 */ /* 0x000ea20000300800 */
[----:B------:R-:W-:Y:S01]  /*f830*/  LOP3.LUT P5, RZ, R9, 0xff, RZ, 0xc0, !PT ;  /* 0x000000ff09ff7812 */ /* 0x000fe200078ac0ff */
[----:B------:R-:W-:Y:S01]  /*f840*/  VIADD R8, R8, UR20 ;  /* 0x0000001408087c36 */ /* 0x000fe20008000000 */
[----:B------:R-:W-:Y:S01]  /*f850*/  ULDC.64 UR8, c[0x0][0x650] ;  /* 0x0001940000087ab9 */ /* 0x000fe20000000a00 */
[----:B------:R-:W3:Y:S01]  /*f860*/  LDL.LU R13, [R1+0x7c] ;  /* 0x00007c00010d7983 */ /* 0x000ee20000300800 */
[----:B------:R-:W-:Y:S01]  /*f870*/  IMAD.U32 R5, RZ, RZ, UR20 ;  /* 0x00000014ff057e24 */ /* 0x000fe2000f8e00ff */
[----:B------:R-:W-:Y:S01]  /*f880*/  UISETP.GE.U32.AND UP0, UPT, UR20, 0x9, UPT ;  /* 0x000000091400788c */ /* 0x000fe2000bf06070 */
[----:B------:R-:W-:Y:S01]  /*f890*/  ISETP.GT.U32.AND P1, PT, R8, 0x8, PT ;  /* 0x000000080800780c */ /* 0x000fe20003f24070 */
[----:B------:R-:W-:Y:S01]  /*f8a0*/  BSSY B1, `(.L_x_306) ;  /* 0x000006c000017945 */ /* 0x000fe20003800000 */
[----:B------:R-:W-:Y:S01]  /*f8b0*/  IMAD.MOV.U32 R6, RZ, RZ, -0x1 ;  /* 0xffffffffff067424 */ /* 0x000fe200078e00ff */
[----:B------:R-:W-:Y:S01]  /*f8c0*/  PRMT R9, RZ, 0x7610, R9 ;  /* 0x00007610ff097816 */ /* 0x000fe20000000009 */
[----:B------:R-:W-:Y:S01]  /*f8d0*/  IMAD.MOV.U32 R11, RZ, RZ, -0x1 ;  /* 0xffffffffff0b7424 */ /* 0x000fe200078e00ff */
[----:B------:R-:W-:-:S02]  /*f8e0*/  ISETP.LT.U32.AND P1, PT, R5, 0x9, P1 ;  /* 0x000000090500780c */ /* 0x000fc40000f21070 */
[----:B------:R-:W0:Y:S01]  /*f8f0*/  @P5 S2R R3, SR_CgaCtaId ;  /* 0x0000000000035919 */ /* 0x000e220000008800 */
[----:B------:R-:W-:Y:S02]  /*f900*/  @P5 MOV R2, 0x400 ;  /* 0x0000040000025802 */ /* 0x000fe40000000f00 */
[----:B------:R-:W-:Y:S02]  /*f910*/  PLOP3.LUT P3, PT, PT, PT, UP0, 0x80, 0x0 ;  /* 0x000000000000781c */ /* 0x000fe40003f6f008 */
[----:B0-----:R-:W-:Y:S01]  /*f920*/  @P5 LEA R4, R3, R2, 0x18 ;  /* 0x0000000203045211 */ /* 0x001fe200078ec0ff */
[----:B------:R-:W-:-:S03]  /*f930*/  IMAD.WIDE.U32 R2, R8, 0x38e38e39, RZ ;  /* 0x38e38e3908027825 */ /* 0x000fc600078e00ff */
[----:B------:R0:W-:Y:S02]  /*f940*/  @P5 SYNCS.ARRIVE.TRANS64.A1T0 RZ, [R4+URZ+0xa8], RZ ;  /* 0x0000a8ff04ff59a7 */ /* 0x0001e4000810003f */
[----:B------:R-:W-:Y:S02]  /*f950*/  SHF.R.U32.HI R5, RZ, 0x1, R3 ;  /* 0x00000001ff057819 */ /* 0x000fe40000011603 */
[----:B------:R-:W-:Y:S02]  /*f960*/  SEL R3, RZ, 0x1, !P1 ;  /* 0x00000001ff037807 */ /* 0x000fe40004800000 */
[----:B------:R-:W-:Y:S01]  /*f970*/  PRMT R2, RZ, 0x7610, R2 ;  /* 0x00007610ff027816 */ /* 0x000fe20000000002 */
[----:B------:R-:W-:Y:S01]  /*f980*/  IMAD R8, R5, -0x9, R8 ;  /* 0xfffffff705087824 */ /* 0x000fe200078e0208 */
[----:B------:R-:W-:-:S04]  /*f990*/  LOP3.LUT R0, R0, R3, RZ, 0x3c, !PT ;  /* 0x0000000300007212 */ /* 0x000fc800078e3cff */
[----:B------:R-:W-:Y:S01]  /*f9a0*/  @P3 LOP3.LUT R0, R0, 0x1, R5, 0x78, !PT ;  /* 0x0000000100003812 */ /* 0x000fe200078e7805 */
[----:B------:R-:W-:Y:S01]  /*f9b0*/  IMAD.MOV.U32 R5, RZ, RZ, -0x1 ;  /* 0xffffffffff057424 */ /* 0x000fe200078e00ff */
[----:B---3--:R-:W-:-:S04]  /*f9c0*/  IADD3 R13, P5, R13, UR22, RZ ;  /* 0x000000160d0d7c10 */ /* 0x008fc8000ffbe0ff */
[----:B--2---:R-:W-:Y:S01]  /*f9d0*/  IADD3.X R15, R15, UR18, RZ, P5, !PT ;  /* 0x000000120f0f7c10 */ /* 0x004fe2000affe4ff */
[----:B------:R0:W-:Y:S01]  /*f9e0*/  STL [R1+0x7c], R13 ;  /* 0x00007c0d01007387 */ /* 0x0001e20000100800 */
[----:B------:R-:W-:-:S03]  /*f9f0*/  ISETP.GE.U32.AND P1, PT, R13, UR8, PT ;  /* 0x000000080d007c0c */ /* 0x000fc6000bf26070 */
[----:B------:R0:W-:Y:S01]  /*fa00*/  STL [R1+0x78], R15 ;  /* 0x0000780f01007387 */ /* 0x0001e20000100800 */
[----:B------:R-:W-:-:S13]  /*fa10*/  ISETP.GE.U32.AND.EX P1, PT, R15, UR9, PT, P1 ;  /* 0x000000090f007c0c */ /* 0x000fda000bf26110 */
[----:B0-----:R-:W-:Y:S05]  /*fa20*/  @P1 BRA `(.L_x_307) ;  /* 0x00000004004c1947 */ /* 0x001fea0003800000 */
[----:B------:R-:W-:Y:S01]  /*fa30*/  ULDC.64 UR8, c[0x0][0x628] ;  /* 0x00018a0000087ab9 */ /* 0x000fe20000000a00 */
[----:B------:R-:W0:Y:S01]  /*fa40*/  S2R R12, SR_CTAID.X ;  /* 0x00000000000c7919 */ /* 0x000e220000002500 */
[----:B------:R-:W-:Y:S01]  /*fa50*/  ISETP.NE.U32.AND P1, PT, RZ, UR8, PT ;  /* 0x00000008ff007c0c */ /* 0x000fe2000bf25070 */
[----:B------:R-:W-:Y:S01]  /*fa60*/  ULDC UR10, c[0x0][0x630] ;  /* 0x00018c00000a7ab9 */ /* 0x000fe20000000800 */
[----:B------:R-:W-:Y:S01]  /*fa70*/  IMAD.MOV.U32 R2, RZ, RZ, R13 ;  /* 0x000000ffff027224 */ /* 0x000fe200078e000d */
[----:B------:R-:W1:Y:S01]  /*fa80*/  S2R R10, SR_CTAID.Y ;  /* 0x00000000000a7919 */ /* 0x000e620000002600 */
[----:B------:R-:W-:Y:S01]  /*fa90*/  ISETP.NE.AND.EX P1, PT, RZ, UR9, PT, P1 ;  /* 0x00000009ff007c0c */ /* 0x000fe2000bf25310 */
[----:B------:R-:W-:-:S12]  /*faa0*/  IMAD.MOV.U32 R3, RZ, RZ, R15 ;  /* 0x000000ffff037224 */ /* 0x000fd800078e000f */
[----:B------:R-:W-:Y:S05]  /*fab0*/  @!P1 BRA `(.L_x_308) ;  /* 0x0000000000289947 */ /* 0x000fea0003800000 */
[----:B------:R-:W-:Y:S02]  /*fac0*/  ULDC UR7, c[0x0][0x634] ;  /* 0x00018d0000077ab9 */ /* 0x000fe40000000800 */
[----:B------:R-:W-:-:S05]  /*fad0*/  IADD3 R7, P1, R13, UR7, RZ ;  /* 0x000000070d077c10 */ /* 0x000fca000ff3e0ff */
[----:B------:R-:W-:-:S04]  /*fae0*/  IMAD.X R11, RZ, RZ, R15, P1 ;  /* 0x000000ffff0b7224 */ /* 0x000fc800008e060f */
[----:B------:R-:W-:-:S04]  /*faf0*/  IMAD.WIDE.U32 R4, R11, UR8, RZ ;  /* 0x000000080b047c25 */ /* 0x000fc8000f8e00ff */
[----:B------:R-:W-:-:S04]  /*fb00*/  IMAD.WIDE.U32 R4, P1, R7, UR9, R4 ;  /* 0x0000000907047c25 */ /* 0x000fc8000f820004 */
[----:B------:R-:W-:-:S04]  /*fb10*/  IMAD.WIDE.U32 R6, R7, UR8, RZ ;  /* 0x0000000807067c25 */ /* 0x000fc8000f8e00ff */
[----:B------:R-:W-:Y:S01]  /*fb20*/  IMAD.X R3, RZ, RZ, RZ, P1 ;  /* 0x000000ffff037224 */ /* 0x000fe200008e06ff */
[----:B------:R-:W-:Y:S01]  /*fb30*/  IADD3 RZ, P1, R7, R4, RZ ;  /* 0x0000000407ff7210 */ /* 0x000fe20007f3e0ff */
[----:B------:R-:W-:-:S04]  /*fb40*/  IMAD.MOV.U32 R2, RZ, RZ, R5 ;  /* 0x000000ffff027224 */ /* 0x000fc800078e0005 */
[----:B------:R-:W-:-:S08]  /*fb50*/  IMAD.WIDE.U32.X R2, R11, UR9, R2, P1 ;  /* 0x000000090b027c25 */ /* 0x000fd000088e0402 */
.L_x_308:
[--C-:B------:R-:W-:Y:S01]  /*fb60*/  SHF.R.U64 R11, R2, UR10, R3.reuse ;  /* 0x0000000a020b7c19 */ /* 0x100fe20008001203 */
[----:B------:R-:W-:Y:S01]  /*fb70*/  ULDC.64 UR8, c[0x0][0x620] ;  /* 0x0001880000087ab9 */ /* 0x000fe20000000a00 */
[----:B------:R-:W-:Y:S01]  /*fb80*/  SHF.R.U32.HI R2, RZ, UR10, R3 ;  /* 0x0000000aff027c19 */ /* 0x000fe20008011603 */
[----:B------:R-:W-:Y:S01]  /*fb90*/  IMAD.MOV.U32 R3, RZ, RZ, R15 ;  /* 0x000000ffff037224 */ /* 0x000fe200078e000f */
[----:B------:R-:W-:Y:S01]  /*fba0*/  IADD3 R5, P1, RZ, -R11, RZ ;  /* 0x8000000bff057210 */ /* 0x000fe20007f3e0ff */
[----:B------:R-:W-:Y:S01]  /*fbb0*/  ULDC UR7, c[0x0][0x150] ;  /* 0x0000540000077ab9 */ /* 0x000fe20000000800 */
[----:B0-----:R-:W-:Y:S01]  /*fbc0*/  I2FP.F32.U32 R6, R12 ;  /* 0x0000000c00067245 */ /* 0x001fe20000201000 */
[----:B------:R-:W0:Y:S01]  /*fbd0*/  LDC R7, c[0x0][0x144] ;  /* 0x00005100ff077b82 */ /* 0x000e220000000800 */
[----:B------:R-:W-:Y:S01]  /*fbe0*/  ULDC.64 UR10, c[0x0][0x640] ;  /* 0x00019000000a7ab9 */ /* 0x000fe20000000a00 */
[----:B------:R-:W-:Y:S01]  /*fbf0*/  IMAD.X R2, RZ, RZ, ~R2, P1 ;  /* 0x000000ffff027224 */ /* 0x000fe200008e0e02 */
[----:B------:R-:W-:Y:S01]  /*fc00*/  ISETP.NE.U32.AND P1, PT, RZ, UR10, PT ;  /* 0x0000000aff007c0c */ /* 0x000fe2000bf25070 */
[----:B------:R-:W-:Y:S01]  /*fc10*/  FMUL R6, R6, UR7 ;  /* 0x0000000706067c20 */ /* 0x000fe20008400000 */
[----:B------:R-:W-:Y:S01]  /*fc20*/  ULDC UR7, c[0x0][0x618] ;  /* 0x0001860000077ab9 */ /* 0x000fe20000000800 */
[----:B------:R-:W-:Y:S01]  /*fc30*/  IMAD R4, R2, UR8, RZ ;  /* 0x0000000802047c24 */ /* 0x000fe2000f8e02ff */
[----:B------:R-:W-:Y:S01]  /*fc40*/  ISETP.NE.AND.EX P1, PT, RZ, UR11, PT, P1 ;  /* 0x0000000bff007c0c */ /* 0x000fe2000bf25310 */
[----:B------:R-:W-:Y:S01]  /*fc50*/  IMAD.MOV.U32 R2, RZ, RZ, R13 ;  /* 0x000000ffff027224 */ /* 0x000fe200078e000d */
[----:B------:R-:W2:Y:S01]  /*fc60*/  LDC R15, c[0x0][0x148] ;  /* 0x00005200ff0f7b82 */ /* 0x000ea20000000800 */
[----:B------:R-:W3:Y:S02]  /*fc70*/  F2I.U32.TRUNC.NTZ R6, R6 ;  /* 0x0000000600067305 */ /* 0x000ee4000020f000 */
[----:B------:R-:W-:Y:S01]  /*fc80*/  IMAD.WIDE.U32 R2, R5, UR8, R2 ;  /* 0x0000000805027c25 */ /* 0x000fe2000f8e0002 */
[----:B------:R-:W-:-:S03]  /*fc90*/  ULDC UR8, c[0x0][0x154] ;  /* 0x0000550000087ab9 */ /* 0x000fc60000000800 */
[----:B------:R-:W-:Y:S01]  /*fca0*/  IMAD R5, R5, UR9, R4 ;  /* 0x0000000905057c24 */ /* 0x000fe2000f8e0204 */
[----:B------:R-:W-:-:S03]  /*fcb0*/  ULDC UR9, c[0x0][0x608] ;  /* 0x0001820000097ab9 */ /* 0x000fc60000000800 */
[----:B------:R-:W-:-:S05]  /*fcc0*/  IMAD.IADD R3, R3, 0x1, R5 ;  /* 0x0000000103037824 */ /* 0x000fca00078e0205 */
[----:B------:R-:W-:Y:S01]  /*fcd0*/  SHF.R.U64 R13, R2, UR7, R3 ;  /* 0x00000007020d7c19 */ /* 0x000fe20008001203 */
[----:B---3--:R-:W-:Y:S01]  /*fce0*/  IMAD.MOV R6, RZ, RZ, -R6 ;  /* 0x000000ffff067224 */ /* 0x008fe200078e0a06 */
[----:B-1----:R-:W-:-:S03]  /*fcf0*/  I2FP.F32.U32 R2, R10 ;  /* 0x0000000a00027245 */ /* 0x002fc60000201000 */
[----:B0-----:R-:W-:Y:S02]  /*fd00*/  IMAD R19, R7, R6, R12 ;  /* 0x0000000607137224 */ /* 0x001fe400078e020c */
[----:B------:R-:W-:Y:S01]  /*fd10*/  FMUL R4, R2, UR8 ;  /* 0x0000000802047c20 */ /* 0x000fe20008400000 */
[----:B------:R-:W-:Y:S01]  /*fd20*/  SHF.R.U32.HI R2, RZ, UR7, R3 ;  /* 0x00000007ff027c19 */ /* 0x000fe20008011603 */
[----:B------:R-:W-:Y:S02]  /*fd30*/  ULDC UR7, c[0x0][0x658] ;  /* 0x0001960000077ab9 */ /* 0x000fe40000000800 */
[----:B------:R0:W1:Y:S01]  /*fd40*/  F2I.U32.TRUNC.NTZ R18, R4 ;  /* 0x0000000400127305 */ /* 0x000062000020f000 */
[--C-:B------:R-:W-:Y:S02]  /*fd50*/  SHF.R.U64 R16, R13, UR9, R2.reuse ;  /* 0x000000090d107c19 */ /* 0x100fe40008001202 */
[----:B------:R-:W-:-:S04]  /*fd60*/  SHF.R.U32.HI R3, RZ, UR9, R2 ;  /* 0x00000009ff037c19 */ /* 0x000fc80008011602 */
[--C-:B------:R-:W-:Y:S02]  /*fd70*/  SHF.R.U64 R14, R16, UR7, R3.reuse ;  /* 0x00000007100e7c19 */ /* 0x100fe40008001203 */
[----:B------:R-:W-:-:S03]  /*fd80*/  SHF.R.U32.HI R3, RZ, UR7, R3 ;  /* 0x00000007ff037c19 */ /* 0x000fc60008011603 */
[----:B------:R-:W-:Y:S01]  /*fd90*/  IMAD.MOV.U32 R2, RZ, RZ, R14 ;  /* 0x000000ffff027224 */ /* 0x000fe200078e000e */
[----:B0-2---:R-:W-:Y:S06]  /*fda0*/  @!P1 BRA `(.L_x_309) ;  /* 0x0000000000289947 */ /* 0x005fec0003800000 */
        /* <DEDUP_REMOVED lines=10> */
.L_x_309:
[----:B------:R-:W-:Y:S01]  /*fe50*/  ULDC UR7, c[0x0][0x648] ;  /* 0x0001920000077ab9 */ /* 0x000fe20000000800 */
[----:B-1----:R-:W-:Y:S01]  /*fe60*/  IMAD.MOV R18, RZ, RZ, -R18 ;  /* 0x000000ffff127224 */ /* 0x002fe200078e0a12 */
[----:B------:R-:W-:Y:S01]  /*fe70*/  SHF.R.U64 R3, R2, UR7, R3 ;  /* 0x0000000702037c19 */ /* 0x000fe20008001203 */
[----:B------:R-:W-:Y:S01]  /*fe80*/  ULDC UR7, c[0x0][0x638] ;  /* 0x00018e0000077ab9 */ /* 0x000fe20000000800 */
[----:B------:R-:W-:Y:S01]  /*fe90*/  LOP3.LUT R2, R16, UR6, RZ, 0xc0, !PT ;  /* 0x0000000610027c12 */ /* 0x000fe2000f8ec0ff */
[----:B------:R-:W-:Y:S01]  /*fea0*/  @P4 IMAD R19, R15, R18, R10 ;  /* 0x000000120f134224 */ /* 0x000fe200078e020a */
[----:B------:R-:W-:Y:S01]  /*feb0*/  LOP3.LUT R13, R13, UR4, RZ, 0xc0, !PT ;  /* 0x000000040d0d7c12 */ /* 0x000fe2000f8ec0ff */
[----:B------:R-:W-:Y:S01]  /*fec0*/  IMAD.MOV R5, RZ, RZ, -R3 ;  /* 0x000000ffff057224 */ /* 0x000fe200078e0a03 */
[----:B------:R-:W-:Y:S01]  /*fed0*/  ULDC UR8, c[0x0][0x610] ;  /* 0x0001840000087ab9 */ /* 0x000fe20000000800 */
[----:B------:R-:W-:Y:S02]  /*fee0*/  IMAD R2, R3, UR5, R2 ;  /* 0x0000000503027c24 */ /* 0x000fe4000f8e0202 */
[----:B------:R-:W-:Y:S01]  /*fef0*/  IMAD R14, R5, UR7, R14 ;  /* 0x00000007050e7c24 */ /* 0x000fe2000f8e020e */
[----:B------:R-:W-:Y:S01]  /*ff00*/  ULDC UR7, c[0x0][0x600] ;  /* 0x0001800000077ab9 */ /* 0x000fe20000000800 */
[----:B------:R-:W-:-:S02]  /*ff10*/  IMAD R5, R2, UR8, R19 ;  /* 0x0000000802057c24 */ /* 0x000fc4000f8e0213 */
[----:B------:R-:W-:Y:S02]  /*ff20*/  IMAD R14, R14, UR7, R13 ;  /* 0x000000070e0e7c24 */ /* 0x000fe4000f8e020d */
[----:B------:R-:W-:-:S03]  /*ff30*/  IMAD.MOV.U32 R2, RZ, RZ, 0x1 ;  /* 0x00000001ff027424 */ /* 0x000fc600078e00ff */
[----:B------:R-:W-:Y:S02]  /*ff40*/  SEL R6, R14, R5, !P4 ;  /* 0x000000050e067207 */ /* 0x000fe40006000000 */
[----:B------:R-:W-:-:S07]  /*ff50*/  SEL R5, R5, R14, !P4 ;  /* 0x0000000e05057207 */ /* 0x000fce0006000000 */
.L_x_307:
[----:B------:R-:W-:Y:S05]  /*ff60*/  BSYNC B1 ;  /* 0x0000000000017941 */ /* 0x000fea0003800000 */
.L_x_306:
[----:B------:R-:W-:-:S13]  /*ff70*/  LOP3.LUT P1, RZ, R2, 0xff, RZ, 0xc0, !PT ;  /* 0x000000ff02ff7812 */ /* 0x000fda000782c0ff */
[----:B------:R-:W-:Y:S05]  /*ff80*/  @P1 BRA `(.L_x_310) ;  /* 0xfffffff400301947 */ /* 0x000fea000383ffff */
[----:B------:R-:W-:Y:S05]  /*ff90*/  BSYNC B0 ;  /* 0x0000000000007941 */ /* 0x000fea0003800000 */
.L_x_298:
[----:B------:R-:W-:-:S03]  /*ffa0*/  UMOV UR7, 0xffffffff ;  /* 0xffffffff00077882 */ /* 0x000fc60000000000 */
[----:B------:R-:W-:Y:S05]  /*ffb0*/  BRA.DIV UR7, `(.L_x_311) ;  /* 0x0000000607dc7947 */ /* 0x000fea000b800000 */
[----:B------:R-:W-:-:S13]  /*ffc0*/  ELECT P0, URZ, PT ;  /* 0x00000000003f782f */ /* 0x000fda0003800000 */
.L_x_330:
[----:B------:R-:W-:Y:S04]  /*ffd0*/  BSSY B0, `(.L_x_312) ;  /* 0x0000059000007945 */ /* 0x000fe80003800000 */
[----:B------:R-:W-:Y:S05]  /*ffe0*/  @!P0 BRA `(.L_x_313) ;  /* 0x00000004005c8947 */ /* 0x000fea0003800000 */
[----:B------:R-:W-:-:S04]  /*fff0*/  ULOP3.LUT UR7, UR13, 0x2, URZ, 0xfc, !UPT ;  /* 0x000000020d077892 */ /* 0x000fc8000f8efc3f */
[----:B------:R-:W-:-:S06]  /*10000*/  UISETP.NE.AND UP0, UPT, UR7, 0x3, UPT ;  /* 0x000000030700788c */ /* 0x000fcc000bf05270 */
[----:B------:R-:W-:-:S13]  /*10010*/  PLOP3.LUT P0, PT, PT, PT, UP0, 0x80, 0x0 ;  /* 0x000000000000781c */ /* 0x000fda0003f0f008 */
[----:B------:R-:W-:Y:S05]  /*10020*/  @!P0 BRA `(.L_x_314) ;  /* 0x0000000000048947 */ /* 0x000fea0003800000 */
[----:B------:R-:W-:Y:S01]  /*10030*/  BPT.TRAP 0x1 ;  /* 0x000000040000795c */ /* 0x000fe20000300000 */
.L_x_314:
[----:B------:R-:W0:Y:S01]  /*10040*/  S2R R3, SR_CgaCtaId ;  /* 0x0000000000037919 */ /* 0x000e220000008800 */
[----:B------:R-:W-:-:S04]  /*10050*/  MOV R2, 0x400 ;  /* 0x0000040000027802 */ /* 0x000fc80000000f00 */
[----:B0-----:R-:W-:Y:S02]  /*10060*/  LEA R3, R3, R2, 0x18 ;  /* 0x0000000203037211 */ /* 0x001fe400078ec0ff */
[----:B------:R-:W-:-:S03]  /*10070*/  SHF.L.U32 R2, R0, 0x1f, RZ ;  /* 0x0000001f00027819 */ /* 0x000fc600000006ff */
[----:B------:R-:W-:-:S04]  /*10080*/  VIADD R3, R3, 0x48 ;  /* 0x0000004803037836 */ /* 0x000fc80000000000 */
[C---:B------:R-:W-:Y:S02]  /*10090*/  IMAD R7, R8.reuse, 0x8, R3 ;  /* 0x0000000808077824 */ /* 0x040fe400078e0203 */
[----:B------:R-:W-:Y:S02]  /*100a0*/  VIADD R8, R8, 0x1 ;  /* 0x0000000108087836 */ /* 0x000fe40000000000 */
[----:B------:R-:W0:Y:S03]  /*100b0*/  SYNCS.PHASECHK.TRANS64.TRYWAIT P0, [R7+URZ], R2 ;  /* 0x00000002070075a7 */ /* 0x000e26000800017f */
[----:B------:R-:W-:-:S04]  /*100c0*/  ISETP.NE.AND P1, PT, R8, 0x9, PT ;  /* 0x000000090800780c */ /* 0x000fc80003f25270 */
[----:B------:R-:W-:Y:S02]  /*100d0*/  SEL R5, RZ, 0x1, P1 ;  /* 0x00000001ff057807 */ /* 0x000fe40000800000 */
[----:B------:R-:W-:Y:S02]  /*100e0*/  SEL R8, R8, RZ, P1 ;  /* 0x000000ff08087207 */ /* 0x000fe40000800000 */
[----:B------:R-:W-:-:S03]  /*100f0*/  LOP3.LUT R5, R0, R5, RZ, 0x3c, !PT ;  /* 0x0000000500057212 */ /* 0x000fc600078e3cff */
[----:B------:R-:W-:Y:S01]  /*10100*/  IMAD R9, R8, 0x8, R3 ;  /* 0x0000000808097824 */ /* 0x000fe200078e0203 */
[----:B------:R-:W-:Y:S01]  /*10110*/  SHF.L.U32 R4, R5, 0x1f, RZ ;  /* 0x0000001f05047819 */ /* 0x000fe200000006ff */
[----:B0-----:R-:W-:Y:S06]  /*10120*/  @!P0 BRA `(.L_x_315) ;  /* 0x0000000400a48947 */ /* 0x001fec0003800000 */
.L_x_331:
[----:B------:R-:W1:Y:S01]  /*10130*/  SYNCS.PHASECHK.TRANS64.TRYWAIT P0, [R9+URZ], R4 ;  /* 0x00000004090075a7 */ /* 0x000e62000800017f */
[----:B------:R-:W-:-:S05]  /*10140*/  VIADD R0, R8, 0x1 ;  /* 0x0000000108007836 */ /* 0x000fca0000000000 */
[----:B------:R-:W-:-:S04]  /*10150*/  ISETP.NE.AND P1, PT, R0, 0x9, PT ;  /* 0x000000090000780c */ /* 0x000fc80003f25270 */
[----:B0-----:R-:W-:Y:S02]  /*10160*/  SEL R2, RZ, 0x1, P1 ;  /* 0x00000001ff027807 */ /* 0x001fe40000800000 */
[----:B------:R-:W-:Y:S02]  /*10170*/  SEL R0, R0, RZ, P1 ;  /* 0x000000ff00007207 */ /* 0x000fe40000800000 */
[----:B------:R-:W-:-:S03]  /*10180*/  LOP3.LUT R7, R5, R2, RZ, 0x3c, !PT ;  /* 0x0000000205077212 */ /* 0x000fc600078e3cff */
[----:B------:R-:W-:Y:S01]  /*10190*/  IMAD R6, R0, 0x8, R3 ;  /* 0x0000000800067824 */ /* 0x000fe200078e0203 */
[----:B------:R-:W-:Y:S01]  /*101a0*/  SHF.L.U32 R5, R7, 0x1f, RZ ;  /* 0x0000001f07057819 */ /* 0x000fe200000006ff */
[----:B-1----:R-:W-:Y:S06]  /*101b0*/  @!P0 BRA `(.L_x_316) ;  /* 0x0000000400948947 */ /* 0x002fec0003800000 */
.L_x_332:
[----:B------:R-:W1:Y:S01]  /*101c0*/  SYNCS.PHASECHK.TRANS64.TRYWAIT P0, [R6+URZ], R5 ;  /* 0x00000005060075a7 */ /* 0x000e62000800017f */
[----:B------:R-:W-:-:S05]  /*101d0*/  VIADD R0, R0, 0x1 ;  /* 0x0000000100007836 */ /* 0x000fca0000000000 */
[----:B------:R-:W-:-:S04]  /*101e0*/  ISETP.NE.AND P1, PT, R0, 0x9, PT ;  /* 0x000000090000780c */ /* 0x000fc80003f25270 */
[----:B------:R-:W-:Y:S02]  /*101f0*/  SEL R2, RZ, 0x1, P1 ;  /* 0x00000001ff027807 */ /* 0x000fe40000800000 */
[----:B------:R-:W-:Y:S02]  /*10200*/  SEL R0, R0, RZ, P1 ;  /* 0x000000ff00007207 */ /* 0x000fe40000800000 */
[----:B------:R-:W-:-:S03]  /*10210*/  LOP3.LUT R7, R7, R2, RZ, 0x3c, !PT ;  /* 0x0000000207077212 */ /* 0x000fc600078e3cff */
[----:B0-----:R-:W-:Y:S01]  /*10220*/  IMAD R9, R0, 0x8, R3 ;  /* 0x0000000800097824 */ /* 0x001fe200078e0203 */
[----:B------:R-:W-:Y:S01]  /*10230*/  SHF.L.U32 R4, R7, 0x1f, RZ ;  /* 0x0000001f07047819 */ /* 0x000fe200000006ff */
[----:B-1----:R-:W-:Y:S06]  /*10240*/  @!P0 BRA `(.L_x_317) ;  /* 0x0000000400848947 */ /* 0x002fec0003800000 */
.L_x_333:
        /* <DEDUP_REMOVED lines=9> */
.L_x_334:
        /* <DEDUP_REMOVED lines=9> */
.L_x_335:
        /* <DEDUP_REMOVED lines=9> */
.L_x_336:
        /* <DEDUP_REMOVED lines=9> */
.L_x_337:
[----:B------:R-:W1:Y:S01]  /*10490*/  SYNCS.PHASECHK.TRANS64.TRYWAIT P0, [R9+URZ], R4 ;  /* 0x00000004090075a7 */ /* 0x000e62000800017f */
[----:B------:R-:W-:-:S05]  /*104a0*/  VIADD R0, R0, 0x1 ;  /* 0x0000000100007836 */ /* 0x000fca0000000000 */
[----:B------:R-:W-:-:S04]  /*104b0*/  ISETP.NE.AND P1, PT, R0, 0x9, PT ;  /* 0x000000090000780c */ /* 0x000fc80003f25270 */
[----:B------:R-:W-:Y:S02]  /*104c0*/  SEL R2, RZ, 0x1, P1 ;  /* 0x00000001ff027807 */ /* 0x000fe40000800000 */
[----:B------:R-:W-:Y:S02]  /*104d0*/  SEL R0, R0, RZ, P1 ;  /* 0x000000ff00007207 */ /* 0x000fe40000800000 */
[----:B------:R-:W-:Y:S01]  /*104e0*/  LOP3.LUT R2, R7, R2, RZ, 0x3c, !PT ;  /* 0x0000000207027212 */ /* 0x000fe200078e3cff */
[----:B-1----:R-:W-:Y:S06]  /*104f0*/  @!P0 BRA `(.L_x_322) ;  /* 0x00000004003c8947 */ /* 0x002fec0003800000 */
.L_x_338:
[----:B------:R-:W-:Y:S01]  /*10500*/  IMAD R3, R0, 0x8, R3 ;  /* 0x0000000800037824 */ /* 0x000fe200078e0203 */
[----:B------:R-:W-:-:S07]  /*10510*/  SHF.L.U32 R0, R2, 0x1f, RZ ;  /* 0x0000001f02007819 */ /* 0x000fce00000006ff */
.L_x_323:
[----:B--2---:R2:W3:Y:S02]  /*10520*/  SYNCS.PHASECHK.TRANS64.TRYWAIT P0, [R3+URZ], R0 ;  /* 0x00000000030075a7 */ /* 0x0044e4000800017f */
[----:B---3--:R-:W-:Y:S05]  /*10530*/  @!P0 NANOSLEEP.SYNCS 0x989680 ;  /* 0x009896800000895d */ /* 0x008fea0003900000 */
[----:B------:R-:W3:Y:S02]  /*10540*/  @!P0 SYNCS.PHASECHK.TRANS64 P0, [R3+URZ], R0 ;  /* 0x00000000030085a7 */ /* 0x000ee4000800007f */
[----:B---3--:R-:W-:Y:S05]  /*10550*/  @!P0 BRA `(.L_x_323) ;  /* 0xfffffffc00f08947 */ /* 0x008fea000383ffff */
.L_x_313:
[----:B------:R-:W-:Y:S05]  /*10560*/  BSYNC B0 ;  /* 0x0000000000007941 */ /* 0x000fea0003800000 */
.L_x_312:
[----:B------:R-:W-:Y:S05]  /*10570*/  EXIT ;  /* 0x000000000000794d */ /* 0x000fea0003800000 */
.L_x_18:
[----:B-1----:R-:W-:-:S04]  /*10580*/  IMAD.U32 R3, RZ, RZ, UR6 ;  /* 0x00000006ff037e24 */ /* 0x002fc8000f8e00ff */
[----:B------:R1:W2:Y:S03]  /*10590*/  SYNCS.PHASECHK.TRANS64.TRYWAIT P0, [R3+URZ], R0 ;  /* 0x00000000030075a7 */ /* 0x0002a6000800017f */
[----:B--2---:R-:W-:Y:S05]  /*105a0*/  @!P0 NANOSLEEP.SYNCS 0x989680 ;  /* 0x009896800000895d */ /* 0x004fea0003900000 */
[----:B------:R-:W2:Y:S02]  /*105b0*/  @!P0 SYNCS.PHASECHK.TRANS64 P0, [R3+URZ], R0 ;  /* 0x00000000030085a7 */ /* 0x000ea4000800007f */
[----:B--2---:R-:W-:Y:S05]  /*105c0*/  @!P0 BRA `(.L_x_18) ;  /* 0xfffffffc00ec8947 */ /* 0x004fea000383ffff */
[----:B------:R-:W-:Y:S05]  /*105d0*/  BRA `(.L_x_17) ;  /* 0xffffff1400947947 */ /* 0x000fea000383ffff */
.L_x_24:
[----:B-----5:R1:W-:Y:S02]  /*105e0*/  STL [R1+0x88], R0 ;  /* 0x0000880001007387 */ /* 0x0203e40000100800 */
[----:B-1----:R-:W-:-:S04]  /*105f0*/  IMAD.U32 R0, RZ, RZ, UR16 ;  /* 0x00000010ff007e24 */ /* 0x002fc8000f8e00ff */
[----:B------:R1:W2:Y:S03]  /*10600*/  SYNCS.PHASECHK.TRANS64.TRYWAIT P0, [R0+URZ], R229 ;  /* 0x000000e5000075a7 */ /* 0x0002a6000800017f */
[----:B--2---:R-:W-:Y:S05]  /*10610*/  @!P0 NANOSLEEP.SYNCS 0x989680 ;  /* 0x009896800000895d */ /* 0x004fea0003900000 */
[----:B------:R1:W2:Y:S02]  /*10620*/  @!P0 SYNCS.PHASECHK.TRANS64 P0, [R0+URZ], R229 ;  /* 0x000000e5000085a7 */ /* 0x0002a4000800007f */
[----:B-1----:R1:W5:Y:S02]  /*10630*/  LDL.LU R0, [R1+0x88] ;  /* 0x0000880001007983 */ /* 0x0023640000300800 */
[----:B-12---:R-:W-:Y:S05]  /*10640*/  @!P0 BRA `(.L_x_24) ;  /* 0xfffffffc00e48947 */ /* 0x006fea000383ffff */
[----:B------:R-:W-:Y:S05]  /*10650*/  BRA `(.L_x_23) ;  /* 0xffffff2800287947 */ /* 0x000fea000383ffff */
.L_x_299:
[----:B------:R-:W-:Y:S01]  /*10660*/  BSSY B1, `(.L_x_324) ;  /* 0x0000006000017945 */ /* 0x000fe20003800000 */
[----:B------:R-:W-:-:S07]  /*10670*/  IMAD.MOV.U32 R2, RZ, RZ, -0x1 ;  /* 0xffffffffff027424 */ /* 0x000fce00078e00ff */
[----:B------:R-:W-:Y:S05]  /*10680*/  WARPSYNC.COLLECTIVE R2, `(.L_x_325) ;  /* 0x00000000020c7348 */ /* 0x000fea0003c00000 */
[----:B------:R-:W-:Y:S02]  /*10690*/  ELECT P1, UR62, PT ;  /* 0x00000000003e782f */ /* 0x000fe40003820000 */
[----:B------:R-:W-:Y:S01]  /*106a0*/  MOV R2, UR62 ;  /* 0x0000003e00027c02 */ /* 0x000fe20008000f00 */
[----:B------:R-:W-:Y:S10]  /*106b0*/  ENDCOLLECTIVE ;  /* 0x000000000000791b */ /* 0x000ff40003800000 */
.L_x_325:
[----:B------:R-:W-:Y:S05]  /*106c0*/  BSYNC B1 ;  /* 0x0000000000017941 */ /* 0x000fea0003800000 */
.L_x_324:
[----:B------:R-:W-:Y:S05]  /*106d0*/  BRA `(.L_x_326) ;  /* 0xffffffec00687947 */ /* 0x000fea000383ffff */
.L_x_302:
[----:B-1----:R1:W2:Y:S02]  /*106e0*/  SYNCS.PHASECHK.TRANS64.TRYWAIT P1, [R13+URZ+0x48], R4 ;  /* 0x000048040d0075a7 */ /* 0x0022a4000802017f */
[----:B--2---:R-:W-:Y:S05]  /*106f0*/  @!P1 NANOSLEEP.SYNCS 0x989680 ;  /* 0x009896800000995d */ /* 0x004fea0003900000 */
[----:B------:R-:W2:Y:S02]  /*10700*/  @!P1 SYNCS.PHASECHK.TRANS64 P1, [R13+URZ+0x48], R4 ;  /* 0x000048040d0095a7 */ /* 0x000ea4000802007f */
[----:B--2---:R-:W-:Y:S05]  /*10710*/  @!P1 BRA `(.L_x_302) ;  /* 0xfffffffc00f09947 */ /* 0x004fea000383ffff */
[----:B------:R-:W-:Y:S05]  /*10720*/  BRA `(.L_x_327) ;  /* 0xffffffec009c7947 */ /* 0x000fea000383ffff */
.L_x_311:
[----:B------:R-:W-:Y:S01]  /*10730*/  BSSY B0, `(.L_x_328) ;  /* 0x0000006000007945 */ /* 0x000fe20003800000 */
[----:B------:R-:W-:-:S07]  /*10740*/  IMAD.MOV.U32 R2, RZ, RZ, -0x1 ;  /* 0xffffffffff027424 */ /* 0x000fce00078e00ff */
[----:B------:R-:W-:Y:S05]  /*10750*/  WARPSYNC.COLLECTIVE R2, `(.L_x_329) ;  /* 0x00000000020c7348 */ /* 0x000fea0003c00000 */
[----:B------:R-:W-:Y:S02]  /*10760*/  ELECT P1, UR62, PT ;  /* 0x00000000003e782f */ /* 0x000fe40003820000 */
[----:B------:R-:W-:Y:S01]  /*10770*/  MOV R2, UR62 ;  /* 0x0000003e00027c02 */ /* 0x000fe20008000f00 */
[----:B------:R-:W-:Y:S10]  /*10780*/  ENDCOLLECTIVE ;  /* 0x000000000000791b */ /* 0x000ff40003800000 */
.L_x_329:
[----:B------:R-:W-:Y:S05]  /*10790*/  BSYNC B0 ;  /* 0x0000000000007941 */ /* 0x000fea0003800000 */
.L_x_328:
[----:B------:R-:W-:Y:S01]  /*107a0*/  PLOP3.LUT P0, PT, P1, PT, PT, 0x80, 0x0 ;  /* 0x000000000000781c */ /* 0x000fe20000f0f070 */
[----:B------:R-:W-:-:S12]  /*107b0*/  BRA `(.L_x_330) ;  /* 0xfffffff800047947 */ /* 0x000fd8000383ffff */
.L_x_315:
[----:B0-----:R0:W1:Y:S02]  /*107c0*/  SYNCS.PHASECHK.TRANS64.TRYWAIT P0, [R7+URZ], R2 ;  /* 0x00000002070075a7 */ /* 0x001064000800017f */
[----:B-1----:R-:W-:Y:S05]  /*107d0*/  @!P0 NANOSLEEP.SYNCS 0x989680 ;  /* 0x009896800000895d */ /* 0x002fea0003900000 */
[----:B------:R-:W1:Y:S02]  /*107e0*/  @!P0 SYNCS.PHASECHK.TRANS64 P0, [R7+URZ], R2 ;  /* 0x00000002070085a7 */ /* 0x000e64000800007f */
[----:B-1----:R-:W-:Y:S05]  /*107f0*/  @!P0 BRA `(.L_x_315) ;  /* 0xfffffffc00f08947 */ /* 0x002fea000383ffff */
[----:B------:R-:W-:Y:S05]  /*10800*/  BRA `(.L_x_331) ;  /* 0xfffffff800487947 */ /* 0x000fea000383ffff */
.L_x_316:
[----:B0-----:R0:W1:Y:S02]  /*10810*/  SYNCS.PHASECHK.TRANS64.TRYWAIT P0, [R9+URZ], R4 ;  /* 0x00000004090075a7 */ /* 0x001064000800017f */
[----:B-1----:R-:W-:Y:S05]  /*10820*/  @!P0 NANOSLEEP.SYNCS 0x989680 ;  /* 0x009896800000895d */ /* 0x002fea0003900000 */
[----:B------:R-:W1:Y:S02]  /*10830*/  @!P0 SYNCS.PHASECHK.TRANS64 P0, [R9+URZ], R4 ;  /* 0x00000004090085a7 */ /* 0x000e64000800007f */
[----:B-1----:R-:W-:Y:S05]  /*10840*/  @!P0 BRA `(.L_x_316) ;  /* 0xfffffffc00f08947 */ /* 0x002fea000383ffff */
[----:B------:R-:W-:Y:S05]  /*10850*/  BRA `(.L_x_332) ;  /* 0xfffffff800587947 */ /* 0x000fea000383ffff */
.L_x_317:
[----:B0-----:R0:W1:Y:S02]  /*10860*/  SYNCS.PHASECHK.TRANS64.TRYWAIT P0, [R6+URZ], R5 ;  /* 0x00000005060075a7 */ /* 0x001064000800017f */
[----:B-1----:R-:W-:Y:S05]  /*10870*/  @!P0 NANOSLEEP.SYNCS 0x989680 ;  /* 0x009896800000895d */ /* 0x002fea0003900000 */
[----:B------:R-:W1:Y:S02]  /*10880*/  @!P0 SYNCS.PHASECHK.TRANS64 P0, [R6+URZ], R5 ;  /* 0x00000005060085a7 */ /* 0x000e64000800007f */
[----:B-1----:R-:W-:Y:S05]  /*10890*/  @!P0 BRA `(.L_x_317) ;  /* 0xfffffffc00f08947 */ /* 0x002fea000383ffff */
[----:B------:R-:W-:Y:S05]  /*108a0*/  BRA `(.L_x_333) ;  /* 0xfffffff800687947 */ /* 0x000fea000383ffff */
.L_x_318:
[----:B0-----:R0:W1:Y:S02]  /*108b0*/  SYNCS.PHASECHK.TRANS64.TRYWAIT P0, [R9+URZ], R4 ;  /* 0x00000004090075a7 */ /* 0x001064000800017f */
[----:B-1----:R-:W-:Y:S05]  /*108c0*/  @!P0 NANOSLEEP.SYNCS 0x989680 ;  /* 0x009896800000895d */ /* 0x002fea0003900000 */
[----:B------:R-:W1:Y:S02]  /*108d0*/  @!P0 SYNCS.PHASECHK.TRANS64 P0, [R9+URZ], R4 ;  /* 0x00000004090085a7 */ /* 0x000e64000800007f */
[----:B-1----:R-:W-:Y:S05]  /*108e0*/  @!P0 BRA `(.L_x_318) ;  /* 0xfffffffc00f08947 */ /* 0x002fea000383ffff */
[----:B------:R-:W-:Y:S05]  /*108f0*/  BRA `(.L_x_334) ;  /* 0xfffffff800787947 */ /* 0x000fea000383ffff */
.L_x_319:
[----:B0-----:R0:W1:Y:S02]  /*10900*/  SYNCS.PHASECHK.TRANS64.TRYWAIT P0, [R6+URZ], R5 ;  /* 0x00000005060075a7 */ /* 0x001064000800017f */
[----:B-1----:R-:W-:Y:S05]  /*10910*/  @!P0 NANOSLEEP.SYNCS 0x989680 ;  /* 0x009896800000895d */ /* 0x002fea0003900000 */
[----:B------:R-:W1:Y:S02]  /*10920*/  @!P0 SYNCS.PHASECHK.TRANS64 P0, [R6+URZ], R5 ;  /* 0x00000005060085a7 */ /* 0x000e64000800007f */
[----:B-1----:R-:W-:Y:S05]  /*10930*/  @!P0 BRA `(.L_x_319) ;  /* 0xfffffffc00f08947 */ /* 0x002fea000383ffff */
[----:B------:R-:W-:Y:S05]  /*10940*/  BRA `(.L_x_335) ;  /* 0xfffffff800887947 */ /* 0x000fea000383ffff */
.L_x_320:
[----:B0-----:R0:W1:Y:S02]  /*10950*/  SYNCS.PHASECHK.TRANS64.TRYWAIT P0, [R9+URZ], R4 ;  /* 0x00000004090075a7 */ /* 0x001064000800017f */
[----:B-1----:R-:W-:Y:S05]  /*10960*/  @!P0 NANOSLEEP.SYNCS 0x989680 ;  /* 0x009896800000895d */ /* 0x002fea0003900000 */
[----:B------:R-:W1:Y:S02]  /*10970*/  @!P0 SYNCS.PHASECHK.TRANS64 P0, [R9+URZ], R4 ;  /* 0x00000004090085a7 */ /* 0x000e64000800007f */
[----:B-1----:R-:W-:Y:S05]  /*10980*/  @!P0 BRA `(.L_x_320) ;  /* 0xfffffffc00f08947 */ /* 0x002fea000383ffff */
[----:B------:R-:W-:Y:S05]  /*10990*/  BRA `(.L_x_336) ;  /* 0xfffffff800987947 */ /* 0x000fea000383ffff */
.L_x_321:
[----:B0-----:R0:W1:Y:S02]  /*109a0*/  SYNCS.PHASECHK.TRANS64.TRYWAIT P0, [R6+URZ], R5 ;  /* 0x00000005060075a7 */ /* 0x001064000800017f */
[----:B-1----:R-:W-:Y:S05]  /*109b0*/  @!P0 NANOSLEEP.SYNCS 0x989680 ;  /* 0x009896800000895d */ /* 0x002fea0003900000 */
[----:B------:R-:W1:Y:S02]  /*109c0*/  @!P0 SYNCS.PHASECHK.TRANS64 P0, [R6+URZ], R5 ;  /* 0x00000005060085a7 */ /* 0x000e64000800007f */
[----:B-1----:R-:W-:Y:S05]  /*109d0*/  @!P0 BRA `(.L_x_321) ;  /* 0xfffffffc00f08947 */ /* 0x002fea000383ffff */
[----:B------:R-:W-:Y:S05]  /*109e0*/  BRA `(.L_x_337) ;  /* 0xfffffff800a87947 */ /* 0x000fea000383ffff */
.L_x_322:
[----:B-1----:R1:W2:Y:S02]  /*109f0*/  SYNCS.PHASECHK.TRANS64.TRYWAIT P0, [R9+URZ], R4 ;  /* 0x00000004090075a7 */ /* 0x0022a4000800017f */
[----:B--2---:R-:W-:Y:S05]  /*10a00*/  @!P0 NANOSLEEP.SYNCS 0x989680 ;  /* 0x009896800000895d */ /* 0x004fea0003900000 */
[----:B------:R-:W2:Y:S02]  /*10a10*/  @!P0 SYNCS.PHASECHK.TRANS64 P0, [R9+URZ], R4 ;  /* 0x00000004090085a7 */ /* 0x000ea4000800007f */
[----:B--2---:R-:W-:Y:S05]  /*10a20*/  @!P0 BRA `(.L_x_322) ;  /* 0xfffffffc00f08947 */ /* 0x004fea000383ffff */
[----:B------:R-:W-:Y:S05]  /*10a30*/  BRA `(.L_x_338) ;  /* 0xfffffff800b07947 */ /* 0x000fea000383ffff */
.L_x_339:
[----:B------:R-:W-:-:S00]  /*10a40*/  BRA `(.L_x_339) ;  /* 0xfffffffc00fc7947 */ /* 0x000fc0000383ffff */
[----:B------:R-:W-:-:S00]  /*10a50*/  NOP ;  /* 0x0000000000007918 */ /* 0x000fc00000000000 */
        /* <DEDUP_REMOVED lines=10> */
.L_x_340:


//--------------------- .nv.shared._ZN7cutlass13device_kernelINS_4gemm6kernel13GemmUniversalIN4cute5tupleIJiiiiEEENS1_10collective13CollectiveMmaINS1_37MainloopSm90TmaGmmaWarpSpecializedFP8ILi9ENS5_IJNS4_1CILi1EEESB_SB_EEENS1_35KernelTmaWarpSpecializedCooperativeEEENS5_IJNSA_ILi256EEENSA_ILi128EEENSA_ILi64EEEEEENS_12float_e4m3_tENS5_IJlSB_lEEESJ_SK_NS4_8TiledMMAINS4_8MMA_AtomIJNS4_4SM904GMMA31MMA_64x128x32_F32E4M3E4M3_SS_TNILNSO_7ScaleInE1ELSQ_1EEEEEENS4_6LayoutINS5_IJNSA_ILi2EEESB_SB_EEENS5_IJSB_NSA_ILi0EEESW_EEEEENS5_IJNS4_10UnderscoreESZ_SZ_EEEEENS4_13SM90_TMA_LOADENS4_14ComposedLayoutINS4_7SwizzleILi2ELi4ELi3EEENS4_18smem_ptr_flag_bitsILi8EEENST_INS5_IJNSA_ILi8EEESH_EEENS5_IJSH_SB_EEEEEEEvNS4_8identityES12_S1C_vS1D_EENS_8epilogue10collective6detail29Sm90TmaWarpSpecializedAdapterINS1G_15DefaultEpilogueISJ_SK_SK_NS1F_6thread17LinearCombinationISJ_Li1EffLNS1K_9ScaleType4KindE0ELNS_15FloatRoundStyleE2ESJ_EENS1_15EpilogueDefaultEEEEEvvEEEEvNT_6ParamsE --------------------------
	.section	.nv.shared._ZN7cutlass13device_kernelINS_4gemm6kernel13GemmUniversalIN4cute5tupleIJiiiiEEENS1_10collective13CollectiveMmaINS1_37MainloopSm90TmaGmmaWarpSpecializedFP8ILi9ENS5_IJNS4_1CILi1EEESB_SB_EEENS1_35KernelTmaWarpSpecializedCooperativeEEENS5_IJNSA_ILi256EEENSA_ILi128EEENSA_ILi64EEEEEENS_12float_e4m3_tENS5_IJlSB_lEEESJ_SK_NS4_8TiledMMAINS4_8MMA_AtomIJNS4_4SM904GMMA31MMA_64x128x32_F32E4M3E4M3_SS_TNILNSO_7ScaleInE1ELSQ_1EEEEEENS4_6LayoutINS5_IJNSA_ILi2EEESB_SB_EEENS5_IJSB_NSA_ILi0EEESW_EEEEENS5_IJNS4_10UnderscoreESZ_SZ_EEEEENS4_13SM90_TMA_LOADENS4_14ComposedLayoutINS4_7SwizzleILi2ELi4ELi3EEENS4_18smem_ptr_flag_bitsILi8EEENST_INS5_IJNSA_ILi8EEESH_EEENS5_IJSH_SB_EEEEEEEvNS4_8identityES12_S1C_vS1D_EENS_8epilogue10collective6detail29Sm90TmaWarpSpecializedAdapterINS1G_15DefaultEpilogueISJ_SK_SK_NS1F_6thread17LinearCombinationISJ_Li1EffLNS1K_9ScaleType4KindE0ELNS_15FloatRoundStyleE2ESJ_EENS1_15EpilogueDefaultEEEEEvvEEEEvNT_6ParamsE,"aw",@nobits
	.sectionflags	@""
	.align	16
	.zero		1024


//--------------------- .nv.shared.reserved.0     --------------------------
	.section	.nv.shared.reserved.0,"aw",@nobits
	.weak		__nv_reservedSMEM_offset_0_alias
	.size		__nv_reservedSMEM_offset_0_alias, 0, 0
	.other		__nv_reservedSMEM_offset_0_alias,@"STO_CUDA_RESERVED_SHARED STV_DEFAULT"
__nv_reservedSMEM_offset_0_alias:
	.zero		0


//--------------------- .nv.global                --------------------------
	.section	.nv.global,"aw",@nobits
.nv.global:
	.type		_ZN40_INTERNAL_696b2644_4_k_cu_a97cf2a0_285114cute1_E,@object
	.size		_ZN40_INTERNAL_696b2644_4_k_cu_a97cf2a0_285114cute1_E,(_ZN40_INTERNAL_696b2644_4_k_cu_a97cf2a0_285114cuda3std3__45__cpo6cbeginE - _ZN40_INTERNAL_696b2644_4_k_cu_a97cf2a0_285114cute1_E)
_ZN40_INTERNAL_696b2644_4_k_cu_a97cf2a0_285114cute1_E:
	.zero		1
	.type		_ZN40_INTERNAL_696b2644_4_k_cu_a97cf2a0_285114cuda3std3__45__cpo6cbeginE,@object
	.size		_ZN40_INTERNAL_696b2644_4_k_cu_a97cf2a0_285114cuda3std3__45__cpo6cbeginE,(_ZN40_INTERNAL_696b2644_4_k_cu_a97cf2a0_285114cuda3std3__48in_placeE - _ZN40_INTERNAL_696b2644_4_k_cu_a97cf2a0_285114cuda3std3__45__cpo6cbeginE)
_ZN40_INTERNAL_696b2644_4_k_cu_a97cf2a0_285114cuda3std3__45__cpo6cbeginE:
	.zero		1
	.type		_ZN40_INTERNAL_696b2644_4_k_cu_a97cf2a0_285114cuda3std3__48in_placeE,@object
	.size		_ZN40_INTERNAL_696b2644_4_k_cu_a97cf2a0_285114cuda3std3__48in_placeE,(_ZN40_INTERNAL_696b2644_4_k_cu_a97cf2a0_285114cuda3std6ranges3__45__cpo9iter_moveE - _ZN40_INTERNAL_696b2644_4_k_cu_a97cf2a0_285114cuda3std3__48in_placeE)
_ZN40_INTERNAL_696b2644_4_k_cu_a97cf2a0_285114cuda3std3__48in_placeE:
	.zero		1
	.type		_ZN40_INTERNAL_696b2644_4_k_cu_a97cf2a0_285114cuda3std6ranges3__45__cpo9iter_moveE,@object
	.size		_ZN40_INTERNAL_696b2644_4_k_cu_a97cf2a0_285114cuda3std6ranges3__45__cpo9iter_moveE,(_ZN40_INTERNAL_696b2644_4_k_cu_a97cf2a0_285114cuda3std3__45__cpo5beginE - _ZN40_INTERNAL_696b2644_4_k_cu_a97cf2a0_285114cuda3std6ranges3__45__cpo9iter_moveE)
_ZN40_INTERNAL_696b2644_4_k_cu_a97cf2a0_285114cuda3std6ranges3__45__cpo9iter_moveE:
	.zero		1
	.type		_ZN40_INTERNAL_696b2644_4_k_cu_a97cf2a0_285114cuda3std3__45__cpo5beginE,@object
	.size		_ZN40_INTERNAL_696b2644_4_k_cu_a97cf2a0_285114cuda3std3__45__cpo5beginE,(_ZN40_INTERNAL_696b2644_4_k_cu_a97cf2a0_285114cuda3std3__442_GLOBAL__N__696b2644_4_k_cu_a97cf2a0_285116ignoreE - _ZN40_INTERNAL_696b2644_4_k_cu_a97cf2a0_285114cuda3std3__45__cpo5beginE)
_ZN40_INTERNAL_696b2644_4_k_cu_a97cf2a0_285114cuda3std3__45__cpo5beginE:
	.zero		1
	.type		_ZN40_INTERNAL_696b2644_4_k_cu_a97cf2a0_285114cuda3std3__442_GLOBAL__N__696b2644_4_k_cu_a97cf2a0_285116ignoreE,@object
	.size		_ZN40_INTERNAL_696b2644_4_k_cu_a97cf2a0_285114cuda3std3__442_GLOBAL__N__696b2644_4_k_cu_a97cf2a0_285116ignoreE,(_ZN40_INTERNAL_696b2644_4_k_cu_a97cf2a0_285114cute7productE - _ZN40_INTERNAL_696b2644_4_k_cu_a97cf2a0_285114cuda3std3__442_GLOBAL__N__696b2644_4_k_cu_a97cf2a0_285116ignoreE)
_ZN40_INTERNAL_696b2644_4_k_cu_a97cf2a0_285114cuda3std3__442_GLOBAL__N__696b2644_4_k_cu_a97cf2a0_285116ignoreE:
	.zero		1
	.type		_ZN40_INTERNAL_696b2644_4_k_cu_a97cf2a0_285114cute7productE,@object
	.size		_ZN40_INTERNAL_696b2644_4_k_cu_a97cf2a0_285114cute7productE,(_ZN40_INTERNAL_696b2644_4_k_cu_a97cf2a0_285114cuda3std3__45__cpo3endE - _ZN40_INTERNAL_696b2644_4_k_cu_a97cf2a0_285114cute7productE)
_ZN40_INTERNAL_696b2644_4_k_cu_a97cf2a0_285114cute7productE:
	.zero		1
	.type		_ZN40_INTERNAL_696b2644_4_k_cu_a97cf2a0_285114cuda3std3__45__cpo3endE,@object
	.size		_ZN40_INTERNAL_696b2644_4_k_cu_a97cf2a0_285114cuda3std3__45__cpo3endE,(_ZN40_INTERNAL_696b2644_4_k_cu_a97cf2a0_285114cuda3std3__419piecewise_constructE - _ZN40_INTERNAL_696b2644_4_k_cu_a97cf2a0_285114cuda3std3__45__cpo3endE)
_ZN40_INTERNAL_696b2644_4_k_cu_a97cf2a0_285114cuda3std3__45__cpo3endE:
	.zero		1
	.type		_ZN40_INTERNAL_696b2644_4_k_cu_a97cf2a0_285114cuda3std3__419piecewise_constructE,@object
	.size		_ZN40_INTERNAL_696b2644_4_k_cu_a97cf2a0_285114cuda3std3__419piecewise_constructE,(_ZN40_INTERNAL_696b2644_4_k_cu_a97cf2a0_285114cuda3std3__45__cpo4cendE - _ZN40_INTERNAL_696b2644_4_k_cu_a97cf2a0_285114cuda3std3__419piecewise_constructE)
_ZN40_INTERNAL_696b2644_4_k_cu_a97cf2a0_285114cuda3std3__419piecewise_constructE:
	.zero		1
	.type		_ZN40_INTERNAL_696b2644_4_k_cu_a97cf2a0_285114cuda3std3__45__cpo4cendE,@object
	.size		_ZN40_INTERNAL_696b2644_4_k_cu_a97cf2a0_285114cuda3std3__45__cpo4cendE,(_ZN40_INTERNAL_696b2644_4_k_cu_a97cf2a0_285114cuda3std6ranges3__45__cpo4swapE - _ZN40_INTERNAL_696b2644_4_k_cu_a97cf2a0_285114cuda3std3__45__cpo4cendE)
_ZN40_INTERNAL_696b2644_4_k_cu_a97cf2a0_285114cuda3std3__45__cpo4cendE:
	.zero		1
	.type		_ZN40_INTERNAL_696b2644_4_k_cu_a97cf2a0_285114cuda3std6ranges3__45__cpo4swapE,@object
	.size		_ZN40_INTERNAL_696b2644_4_k_cu_a97cf2a0_285114cuda3std6ranges3__45__cpo4swapE,(.L_7 - _ZN40_INTERNAL_696b2644_4_k_cu_a97cf2a0_285114cuda3std6ranges3__45__cpo4swapE)
_ZN40_INTERNAL_696b2644_4_k_cu_a97cf2a0_285114cuda3std6ranges3__45__cpo4swapE:
	.zero		1
.L_7:


//--------------------- .nv.constant0._ZN7cutlass13device_kernelINS_4gemm6kernel13GemmUniversalIN4cute5tupleIJiiiiEEENS1_10collective13CollectiveMmaINS1_37MainloopSm90TmaGmmaWarpSpecializedFP8ILi9ENS5_IJNS4_1CILi1EEESB_SB_EEENS1_35KernelTmaWarpSpecializedCooperativeEEENS5_IJNSA_ILi256EEENSA_ILi128EEENSA_ILi64EEEEEENS_12float_e4m3_tENS5_IJlSB_lEEESJ_SK_NS4_8TiledMMAINS4_8MMA_AtomIJNS4_4SM904GMMA31MMA_64x128x32_F32E4M3E4M3_SS_TNILNSO_7ScaleInE1ELSQ_1EEEEEENS4_6LayoutINS5_IJNSA_ILi2EEESB_SB_EEENS5_IJSB_NSA_ILi0EEESW_EEEEENS5_IJNS4_10UnderscoreESZ_SZ_EEEEENS4_13SM90_TMA_LOADENS4_14ComposedLayoutINS4_7SwizzleILi2ELi4ELi3EEENS4_18smem_ptr_flag_bitsILi8EEENST_INS5_IJNSA_ILi8EEESH_EEENS5_IJSH_SB_EEEEEEEvNS4_8identityES12_S1C_vS1D_EENS_8epilogue10collective6detail29Sm90TmaWarpSpecializedAdapterINS1G_15DefaultEpilogueISJ_SK_SK_NS1F_6thread17LinearCombinationISJ_Li1EffLNS1K_9ScaleType4KindE0ELNS_15FloatRoundStyleE2ESJ_EENS1_15EpilogueDefaultEEEEEvvEEEEvNT_6ParamsE --------------------------
	.section	.nv.constant0._ZN7cutlass13device_kernelINS_4gemm6kernel13GemmUniversalIN4cute5tupleIJiiiiEEENS1_10collective13CollectiveMmaINS1_37MainloopSm90TmaGmmaWarpSpecializedFP8ILi9ENS5_IJNS4_1CILi1EEESB_SB_EEENS1_35KernelTmaWarpSpecializedCooperativeEEENS5_IJNSA_ILi256EEENSA_ILi128EEENSA_ILi64EEEEEENS_12float_e4m3_tENS5_IJlSB_lEEESJ_SK_NS4_8TiledMMAINS4_8MMA_AtomIJNS4_4SM904GMMA31MMA_64x128x32_F32E4M3E4M3_SS_TNILNSO_7ScaleInE1ELSQ_1EEEEEENS4_6LayoutINS5_IJNSA_ILi2EEESB_SB_EEENS5_IJSB_NSA_ILi0EEESW_EEEEENS5_IJNS4_10UnderscoreESZ_SZ_EEEEENS4_13SM90_TMA_LOADENS4_14ComposedLayoutINS4_7SwizzleILi2ELi4ELi3EEENS4_18smem_ptr_flag_bitsILi8EEENST_INS5_IJNSA_ILi8EEESH_EEENS5_IJSH_SB_EEEEEEEvNS4_8identityES12_S1C_vS1D_EENS_8epilogue10collective6detail29Sm90TmaWarpSpecializedAdapterINS1G_15DefaultEpilogueISJ_SK_SK_NS1F_6thread17LinearCombinationISJ_Li1EffLNS1K_9ScaleType4KindE0ELNS_15FloatRoundStyleE2ESJ_EENS1_15EpilogueDefaultEEEEEvvEEEEvNT_6ParamsE,"a",@progbits
	.sectionflags	@""
	.align	4
.nv.constant0._ZN7cutlass13device_kernelINS_4gemm6kernel13GemmUniversalIN4cute5tupleIJiiiiEEENS1_10collective13CollectiveMmaINS1_37MainloopSm90TmaGmmaWarpSpecializedFP8ILi9ENS5_IJNS4_1CILi1EEESB_SB_EEENS1_35KernelTmaWarpSpecializedCooperativeEEENS5_IJNSA_ILi256EEENSA_ILi128EEENSA_ILi64EEEEEENS_12float_e4m3_tENS5_IJlSB_lEEESJ_SK_NS4_8TiledMMAINS4_8MMA_AtomIJNS4_4SM904GMMA31MMA_64x128x32_F32E4M3E4M3_SS_TNILNSO_7ScaleInE1ELSQ_1EEEEEENS4_6LayoutINS5_IJNSA_ILi2EEESB_SB_EEENS5_IJSB_NSA_ILi0EEESW_EEEEENS5_IJNS4_10UnderscoreESZ_SZ_EEEEENS4_13SM90_TMA_LOADENS4_14ComposedLayoutINS4_7SwizzleILi2ELi4ELi3EEENS4_18smem_ptr_flag_bitsILi8EEENST_INS5_IJNSA_ILi8EEESH_EEENS5_IJSH_SB_EEEEEEEvNS4_8identityES12_S1C_vS1D_EENS_8epilogue10collective6detail29Sm90TmaWarpSpecializedAdapterINS1G_15DefaultEpilogueISJ_SK_SK_NS1F_6thread17LinearCombinationISJ_Li1EffLNS1K_9ScaleType4KindE0ELNS_15FloatRoundStyleE2ESJ_EENS1_15EpilogueDefaultEEEEEvvEEEEvNT_6ParamsE:
	.zero		1664


//--------------------- SYMBOLS --------------------------

	.type		.nv.reservedSmem.offset0,@object
	.size		.nv.reservedSmem.offset0,0x4
